//
// Generated by NVIDIA NVVM Compiler
//
// Compiler Build ID: CL-36424714
// Cuda compilation tools, release 13.0, V13.0.88
// Based on NVVM 20.0.0
//

.version 9.0
.target sm_100
.address_size 64

	// .globl	_Z26index_select_kernel_scalarI6__halfEvPKT_PKjPS1_jjj

.visible .entry _Z26index_select_kernel_scalarI6__halfEvPKT_PKjPS1_jjj(
	.param .u64 .ptr .align 1 _Z26index_select_kernel_scalarI6__halfEvPKT_PKjPS1_jjj_param_0,
	.param .u64 .ptr .align 1 _Z26index_select_kernel_scalarI6__halfEvPKT_PKjPS1_jjj_param_1,
	.param .u64 .ptr .align 1 _Z26index_select_kernel_scalarI6__halfEvPKT_PKjPS1_jjj_param_2,
	.param .u32 _Z26index_select_kernel_scalarI6__halfEvPKT_PKjPS1_jjj_param_3,
	.param .u32 _Z26index_select_kernel_scalarI6__halfEvPKT_PKjPS1_jjj_param_4,
	.param .u32 _Z26index_select_kernel_scalarI6__halfEvPKT_PKjPS1_jjj_param_5
)
{
	.reg .pred 	%p<4>;
	.reg .b16 	%rs<2>;
	.reg .b32 	%r<14>;
	.reg .b64 	%rd<33>;

	ld.param.u64 	%rd16, [_Z26index_select_kernel_scalarI6__halfEvPKT_PKjPS1_jjj_param_0];
	ld.param.u64 	%rd17, [_Z26index_select_kernel_scalarI6__halfEvPKT_PKjPS1_jjj_param_1];
	ld.param.u64 	%rd18, [_Z26index_select_kernel_scalarI6__halfEvPKT_PKjPS1_jjj_param_2];
	ld.param.u32 	%r2, [_Z26index_select_kernel_scalarI6__halfEvPKT_PKjPS1_jjj_param_4];
	ld.param.u32 	%r3, [_Z26index_select_kernel_scalarI6__halfEvPKT_PKjPS1_jjj_param_5];
	cvt.u64.u32 	%rd1, %r2;
	mul.wide.u32 	%rd2, %r3, %r2;
	mov.u32 	%r4, %ctaid.x;
	mov.u32 	%r1, %ntid.x;
	mov.u32 	%r5, %tid.x;
	mad.lo.s32 	%r6, %r4, %r1, %r5;
	cvt.u64.u32 	%rd30, %r6;
	setp.le.u64 	%p1, %rd2, %rd30;
	@%p1 bra 	$L__BB0_6;
	mov.u32 	%r7, %nctaid.x;
	mul.wide.u32 	%rd4, %r1, %r7;
	cvta.to.global.u64 	%rd5, %rd17;
	cvta.to.global.u64 	%rd6, %rd16;
	cvta.to.global.u64 	%rd7, %rd18;
	cvt.u32.u64 	%r8, %rd1;
$L__BB0_2:
	and.b64  	%rd19, %rd30, -4294967296;
	setp.ne.s64 	%p2, %rd19, 0;
	@%p2 bra 	$L__BB0_4;
	cvt.u32.u64 	%r9, %rd30;
	div.u32 	%r10, %r9, %r8;
	mul.lo.s32 	%r11, %r10, %r8;
	sub.s32 	%r12, %r9, %r11;
	cvt.u64.u32 	%rd31, %r10;
	cvt.u64.u32 	%rd32, %r12;
	bra.uni 	$L__BB0_5;
$L__BB0_4:
	div.u64 	%rd31, %rd30, %rd1;
	mul.lo.s64 	%rd20, %rd31, %rd1;
	sub.s64 	%rd32, %rd30, %rd20;
$L__BB0_5:
	shl.b64 	%rd21, %rd31, 2;
	and.b64  	%rd22, %rd21, 17179869180;
	add.s64 	%rd23, %rd5, %rd22;
	ld.global.nc.u32 	%r13, [%rd23];
	cvt.u64.u32 	%rd24, %r13;
	mad.lo.s64 	%rd25, %rd24, %rd1, %rd32;
	shl.b64 	%rd26, %rd30, 1;
	add.s64 	%rd27, %rd7, %rd26;
	shl.b64 	%rd28, %rd25, 1;
	add.s64 	%rd29, %rd6, %rd28;
	ld.global.nc.u16 	%rs1, [%rd29];
	st.global.u16 	[%rd27], %rs1;
	add.s64 	%rd30, %rd30, %rd4;
	setp.lt.u64 	%p3, %rd30, %rd2;
	@%p3 bra 	$L__BB0_2;
$L__BB0_6:
	ret;

}
	// .globl	_Z23index_select_kernel_vecIfLi4EEvPKT_PKjPS0_jjj
.visible .entry _Z23index_select_kernel_vecIfLi4EEvPKT_PKjPS0_jjj(
	.param .u64 .ptr .align 1 _Z23index_select_kernel_vecIfLi4EEvPKT_PKjPS0_jjj_param_0,
	.param .u64 .ptr .align 1 _Z23index_select_kernel_vecIfLi4EEvPKT_PKjPS0_jjj_param_1,
	.param .u64 .ptr .align 1 _Z23index_select_kernel_vecIfLi4EEvPKT_PKjPS0_jjj_param_2,
	.param .u32 _Z23index_select_kernel_vecIfLi4EEvPKT_PKjPS0_jjj_param_3,
	.param .u32 _Z23index_select_kernel_vecIfLi4EEvPKT_PKjPS0_jjj_param_4,
	.param .u32 _Z23index_select_kernel_vecIfLi4EEvPKT_PKjPS0_jjj_param_5
)
{
	.reg .pred 	%p<13>;
	.reg .b32 	%r<42>;
	.reg .b32 	%f<21>;
	.reg .b64 	%rd<148>;

	ld.param.u64 	%rd68, [_Z23index_select_kernel_vecIfLi4EEvPKT_PKjPS0_jjj_param_0];
	ld.param.u64 	%rd69, [_Z23index_select_kernel_vecIfLi4EEvPKT_PKjPS0_jjj_param_1];
	ld.param.u64 	%rd70, [_Z23index_select_kernel_vecIfLi4EEvPKT_PKjPS0_jjj_param_2];
	ld.param.u32 	%r2, [_Z23index_select_kernel_vecIfLi4EEvPKT_PKjPS0_jjj_param_4];
	ld.param.u32 	%r3, [_Z23index_select_kernel_vecIfLi4EEvPKT_PKjPS0_jjj_param_5];
	cvta.to.global.u64 	%rd1, %rd70;
	cvta.to.global.u64 	%rd2, %rd68;
	cvta.to.global.u64 	%rd3, %rd69;
	shr.u32 	%r4, %r2, 2;
	cvt.u64.u32 	%rd4, %r4;
	mul.wide.u32 	%rd5, %r3, %r4;
	mov.u32 	%r5, %ctaid.x;
	mov.u32 	%r1, %ntid.x;
	mov.u32 	%r6, %tid.x;
	mad.lo.s32 	%r7, %r5, %r1, %r6;
	cvt.u64.u32 	%rd137, %r7;
	setp.le.u64 	%p1, %rd5, %rd137;
	@%p1 bra 	$L__BB1_25;
	mov.u32 	%r8, %nctaid.x;
	mul.wide.u32 	%rd7, %r1, %r8;
	add.s64 	%rd71, %rd7, %rd137;
	max.u64 	%rd72, %rd5, %rd71;
	setp.lt.u64 	%p2, %rd71, %rd5;
	selp.u64 	%rd8, 1, 0, %p2;
	add.s64 	%rd73, %rd71, %rd8;
	sub.s64 	%rd9, %rd72, %rd73;
	or.b64  	%rd74, %rd9, %rd7;
	and.b64  	%rd75, %rd74, -4294967296;
	setp.ne.s64 	%p3, %rd75, 0;
	@%p3 bra 	$L__BB1_3;
	cvt.u32.u64 	%r9, %rd7;
	cvt.u32.u64 	%r10, %rd9;
	div.u32 	%r11, %r10, %r9;
	cvt.u64.u32 	%rd131, %r11;
	bra.uni 	$L__BB1_4;
$L__BB1_3:
	div.u64 	%rd131, %rd9, %rd7;
$L__BB1_4:
	add.s64 	%rd13, %rd131, %rd8;
	and.b64  	%rd76, %rd13, 3;
	setp.eq.s64 	%p4, %rd76, 3;
	@%p4 bra 	$L__BB1_10;
	shl.b64 	%rd77, %rd137, 4;
	add.s64 	%rd133, %rd1, %rd77;
	shl.b64 	%rd15, %rd7, 4;
	add.s64 	%rd78, %rd13, 1;
	and.b64  	%rd79, %rd78, 3;
	neg.s64 	%rd132, %rd79;
	cvt.u32.u64 	%r12, %rd4;
$L__BB1_6:
	.pragma "nounroll";
	and.b64  	%rd80, %rd137, -4294967296;
	setp.ne.s64 	%p5, %rd80, 0;
	@%p5 bra 	$L__BB1_8;
	cvt.u32.u64 	%r13, %rd137;
	div.u32 	%r14, %r13, %r12;
	mul.lo.s32 	%r15, %r14, %r12;
	sub.s32 	%r16, %r13, %r15;
	cvt.u64.u32 	%rd135, %r14;
	cvt.u64.u32 	%rd136, %r16;
	bra.uni 	$L__BB1_9;
$L__BB1_8:
	div.u64 	%rd135, %rd137, %rd4;
	mul.lo.s64 	%rd81, %rd135, %rd4;
	sub.s64 	%rd136, %rd137, %rd81;
$L__BB1_9:
	shl.b64 	%rd82, %rd135, 2;
	and.b64  	%rd83, %rd82, 17179869180;
	add.s64 	%rd84, %rd3, %rd83;
	ld.global.nc.u32 	%r17, [%rd84];
	cvt.u64.u32 	%rd85, %r17;
	mad.lo.s64 	%rd86, %rd85, %rd4, %rd136;
	shl.b64 	%rd87, %rd86, 4;
	add.s64 	%rd88, %rd2, %rd87;
	ld.global.nc.v4.f32 	{%f1, %f2, %f3, %f4}, [%rd88];
	st.global.v4.f32 	[%rd133], {%f1, %f2, %f3, %f4};
	add.s64 	%rd137, %rd137, %rd7;
	add.s64 	%rd133, %rd133, %rd15;
	add.s64 	%rd132, %rd132, 1;
	setp.ne.s64 	%p6, %rd132, 0;
	@%p6 bra 	$L__BB1_6;
$L__BB1_10:
	setp.lt.u64 	%p7, %rd13, 3;
	@%p7 bra 	$L__BB1_25;
	shl.b64 	%rd30, %rd7, 1;
	mul.lo.s64 	%rd31, %rd7, 3;
	shl.b64 	%rd89, %rd137, 4;
	add.s64 	%rd138, %rd1, %rd89;
	shl.b64 	%rd33, %rd7, 6;
	shl.b64 	%rd34, %rd7, 5;
	mul.lo.s64 	%rd35, %rd7, 48;
	cvt.u32.u64 	%r18, %rd4;
$L__BB1_12:
	and.b64  	%rd90, %rd137, -4294967296;
	setp.ne.s64 	%p8, %rd90, 0;
	@%p8 bra 	$L__BB1_14;
	cvt.u32.u64 	%r19, %rd137;
	div.u32 	%r20, %r19, %r18;
	mul.lo.s32 	%r21, %r20, %r18;
	sub.s32 	%r22, %r19, %r21;
	cvt.u64.u32 	%rd140, %r20;
	cvt.u64.u32 	%rd141, %r22;
	bra.uni 	$L__BB1_15;
$L__BB1_14:
	div.u64 	%rd140, %rd137, %rd4;
	mul.lo.s64 	%rd91, %rd140, %rd4;
	sub.s64 	%rd141, %rd137, %rd91;
$L__BB1_15:
	shl.b64 	%rd92, %rd140, 2;
	and.b64  	%rd93, %rd92, 17179869180;
	add.s64 	%rd94, %rd3, %rd93;
	ld.global.nc.u32 	%r23, [%rd94];
	cvt.u64.u32 	%rd95, %r23;
	mad.lo.s64 	%rd96, %rd95, %rd4, %rd141;
	shl.b64 	%rd97, %rd96, 4;
	add.s64 	%rd98, %rd2, %rd97;
	ld.global.nc.v4.f32 	{%f5, %f6, %f7, %f8}, [%rd98];
	st.global.v4.f32 	[%rd138], {%f5, %f6, %f7, %f8};
	add.s64 	%rd44, %rd137, %rd7;
	and.b64  	%rd99, %rd44, -4294967296;
	setp.ne.s64 	%p9, %rd99, 0;
	@%p9 bra 	$L__BB1_17;
	cvt.u32.u64 	%r25, %rd44;
	div.u32 	%r26, %r25, %r18;
	mul.lo.s32 	%r27, %r26, %r18;
	sub.s32 	%r28, %r25, %r27;
	cvt.u64.u32 	%rd142, %r26;
	cvt.u64.u32 	%rd143, %r28;
	bra.uni 	$L__BB1_18;
$L__BB1_17:
	div.u64 	%rd142, %rd44, %rd4;
	mul.lo.s64 	%rd100, %rd142, %rd4;
	sub.s64 	%rd143, %rd44, %rd100;
$L__BB1_18:
	shl.b64 	%rd101, %rd142, 2;
	and.b64  	%rd102, %rd101, 17179869180;
	add.s64 	%rd103, %rd3, %rd102;
	ld.global.nc.u32 	%r29, [%rd103];
	cvt.u64.u32 	%rd104, %r29;
	mad.lo.s64 	%rd105, %rd104, %rd4, %rd143;
	shl.b64 	%rd106, %rd105, 4;
	add.s64 	%rd107, %rd2, %rd106;
	ld.global.nc.v4.f32 	{%f9, %f10, %f11, %f12}, [%rd107];
	shl.b64 	%rd108, %rd7, 4;
	add.s64 	%rd109, %rd138, %rd108;
	st.global.v4.f32 	[%rd109], {%f9, %f10, %f11, %f12};
	add.s64 	%rd51, %rd30, %rd137;
	and.b64  	%rd110, %rd51, -4294967296;
	setp.ne.s64 	%p10, %rd110, 0;
	@%p10 bra 	$L__BB1_20;
	cvt.u32.u64 	%r31, %rd51;
	div.u32 	%r32, %r31, %r18;
	mul.lo.s32 	%r33, %r32, %r18;
	sub.s32 	%r34, %r31, %r33;
	cvt.u64.u32 	%rd144, %r32;
	cvt.u64.u32 	%rd145, %r34;
	bra.uni 	$L__BB1_21;
$L__BB1_20:
	div.u64 	%rd144, %rd51, %rd4;
	mul.lo.s64 	%rd111, %rd144, %rd4;
	sub.s64 	%rd145, %rd51, %rd111;
$L__BB1_21:
	shl.b64 	%rd112, %rd144, 2;
	and.b64  	%rd113, %rd112, 17179869180;
	add.s64 	%rd114, %rd3, %rd113;
	ld.global.nc.u32 	%r35, [%rd114];
	cvt.u64.u32 	%rd115, %r35;
	mad.lo.s64 	%rd116, %rd115, %rd4, %rd145;
	shl.b64 	%rd117, %rd116, 4;
	add.s64 	%rd118, %rd2, %rd117;
	ld.global.nc.v4.f32 	{%f13, %f14, %f15, %f16}, [%rd118];
	add.s64 	%rd119, %rd138, %rd34;
	st.global.v4.f32 	[%rd119], {%f13, %f14, %f15, %f16};
	add.s64 	%rd58, %rd44, %rd7;
	add.s64 	%rd59, %rd31, %rd137;
	and.b64  	%rd120, %rd59, -4294967296;
	setp.ne.s64 	%p11, %rd120, 0;
	@%p11 bra 	$L__BB1_23;
	cvt.u32.u64 	%r36, %rd4;
	cvt.u32.u64 	%r37, %rd59;
	div.u32 	%r38, %r37, %r36;
	mul.lo.s32 	%r39, %r38, %r36;
	sub.s32 	%r40, %r37, %r39;
	cvt.u64.u32 	%rd146, %r38;
	cvt.u64.u32 	%rd147, %r40;
	bra.uni 	$L__BB1_24;
$L__BB1_23:
	div.u64 	%rd146, %rd59, %rd4;
	mul.lo.s64 	%rd121, %rd146, %rd4;
	sub.s64 	%rd147, %rd59, %rd121;
$L__BB1_24:
	shl.b64 	%rd122, %rd146, 2;
	and.b64  	%rd123, %rd122, 17179869180;
	add.s64 	%rd124, %rd3, %rd123;
	ld.global.nc.u32 	%r41, [%rd124];
	cvt.u64.u32 	%rd125, %r41;
	mad.lo.s64 	%rd126, %rd125, %rd4, %rd147;
	shl.b64 	%rd127, %rd126, 4;
	add.s64 	%rd128, %rd2, %rd127;
	ld.global.nc.v4.f32 	{%f17, %f18, %f19, %f20}, [%rd128];
	add.s64 	%rd129, %rd138, %rd35;
	st.global.v4.f32 	[%rd129], {%f17, %f18, %f19, %f20};
	add.s64 	%rd130, %rd58, %rd7;
	add.s64 	%rd137, %rd130, %rd7;
	add.s64 	%rd138, %rd138, %rd33;
	setp.lt.u64 	%p12, %rd137, %rd5;
	@%p12 bra 	$L__BB1_12;
$L__BB1_25:
	ret;

}
	// .globl	_Z26index_select_kernel_scalarIfEvPKT_PKjPS0_jjj
.visible .entry _Z26index_select_kernel_scalarIfEvPKT_PKjPS0_jjj(
	.param .u64 .ptr .align 1 _Z26index_select_kernel_scalarIfEvPKT_PKjPS0_jjj_param_0,
	.param .u64 .ptr .align 1 _Z26index_select_kernel_scalarIfEvPKT_PKjPS0_jjj_param_1,
	.param .u64 .ptr .align 1 _Z26index_select_kernel_scalarIfEvPKT_PKjPS0_jjj_param_2,
	.param .u32 _Z26index_select_kernel_scalarIfEvPKT_PKjPS0_jjj_param_3,
	.param .u32 _Z26index_select_kernel_scalarIfEvPKT_PKjPS0_jjj_param_4,
	.param .u32 _Z26index_select_kernel_scalarIfEvPKT_PKjPS0_jjj_param_5
)
{
	.reg .pred 	%p<4>;
	.reg .b32 	%r<14>;
	.reg .b32 	%f<2>;
	.reg .b64 	%rd<33>;

	ld.param.u64 	%rd16, [_Z26index_select_kernel_scalarIfEvPKT_PKjPS0_jjj_param_0];
	ld.param.u64 	%rd17, [_Z26index_select_kernel_scalarIfEvPKT_PKjPS0_jjj_param_1];
	ld.param.u64 	%rd18, [_Z26index_select_kernel_scalarIfEvPKT_PKjPS0_jjj_param_2];
	ld.param.u32 	%r2, [_Z26index_select_kernel_scalarIfEvPKT_PKjPS0_jjj_param_4];
	ld.param.u32 	%r3, [_Z26index_select_kernel_scalarIfEvPKT_PKjPS0_jjj_param_5];
	cvt.u64.u32 	%rd1, %r2;
	mul.wide.u32 	%rd2, %r3, %r2;
	mov.u32 	%r4, %ctaid.x;
	mov.u32 	%r1, %ntid.x;
	mov.u32 	%r5, %tid.x;
	mad.lo.s32 	%r6, %r4, %r1, %r5;
	cvt.u64.u32 	%rd30, %r6;
	setp.le.u64 	%p1, %rd2, %rd30;
	@%p1 bra 	$L__BB2_6;
	mov.u32 	%r7, %nctaid.x;
	mul.wide.u32 	%rd4, %r1, %r7;
	cvta.to.global.u64 	%rd5, %rd17;
	cvta.to.global.u64 	%rd6, %rd16;
	cvta.to.global.u64 	%rd7, %rd18;
	cvt.u32.u64 	%r8, %rd1;
$L__BB2_2:
	and.b64  	%rd19, %rd30, -4294967296;
	setp.ne.s64 	%p2, %rd19, 0;
	@%p2 bra 	$L__BB2_4;
	cvt.u32.u64 	%r9, %rd30;
	div.u32 	%r10, %r9, %r8;
	mul.lo.s32 	%r11, %r10, %r8;
	sub.s32 	%r12, %r9, %r11;
	cvt.u64.u32 	%rd31, %r10;
	cvt.u64.u32 	%rd32, %r12;
	bra.uni 	$L__BB2_5;
$L__BB2_4:
	div.u64 	%rd31, %rd30, %rd1;
	mul.lo.s64 	%rd20, %rd31, %rd1;
	sub.s64 	%rd32, %rd30, %rd20;
$L__BB2_5:
	shl.b64 	%rd21, %rd31, 2;
	and.b64  	%rd22, %rd21, 17179869180;
	add.s64 	%rd23, %rd5, %rd22;
	ld.global.nc.u32 	%r13, [%rd23];
	cvt.u64.u32 	%rd24, %r13;
	mad.lo.s64 	%rd25, %rd24, %rd1, %rd32;
	shl.b64 	%rd26, %rd25, 2;
	add.s64 	%rd27, %rd6, %rd26;
	ld.global.nc.f32 	%f1, [%rd27];
	shl.b64 	%rd28, %rd30, 2;
	add.s64 	%rd29, %rd7, %rd28;
	st.global.f32 	[%rd29], %f1;
	add.s64 	%rd30, %rd30, %rd4;
	setp.lt.u64 	%p3, %rd30, %rd2;
	@%p3 bra 	$L__BB2_2;
$L__BB2_6:
	ret;

}


// ===== COMPILED SASS (sm_100) =====

	.target	sm_100

	.elftype	@"ET_EXEC"


//--------------------- .note.nv.tkinfo           --------------------------
	.section	.note.nv.tkinfo,"",@"SHT_NOTE"
	.sectionflags	@"SHF_NOTE_NV_TKINFO"
	.tkinfo
        /*0018*/ 	.word	0x00000002
        /*0030*/ 	.string	""
        /*0030*/ 	.string	"ptxas"
        /*0030*/ 	.string	"Cuda compilation tools, release 13.0, V13.0.88"
        /*0030*/ 	.string	"Build cuda_13.0.r13.0/compiler.36424714_0"
        /*0030*/ 	.string	"-arch sm_100 -m 64 "



//--------------------- .note.nv.cuinfo           --------------------------
	.section	.note.nv.cuinfo,"",@"SHT_NOTE"
	.sectionflags	@"SHF_NOTE_NV_CUINFO"
        /*0018*/ 	.short	0x0002
        /*001a*/ 	.short	0x0064
        /*001c*/ 	.short	0x0082
	.zero		2


//--------------------- .nv.info                  --------------------------
	.section	.nv.info,"",@"SHT_CUDA_INFO"
	.align	4


	//----- nvinfo : EIATTR_REGCOUNT
	.align		4
        /*0000*/ 	.byte	0x04, 0x2f
        /*0002*/ 	.short	(.L_1 - .L_0)
	.align		4
.L_0:
        /*0004*/ 	.word	index@(_Z26index_select_kernel_scalarI6__halfEvPKT_PKjPS1_jjj)
        /*0008*/ 	.word	0x00000012


	//----- nvinfo : EIATTR_FRAME_SIZE
	.align		4
.L_1:
        /*000c*/ 	.byte	0x04, 0x11
        /*000e*/ 	.short	(.L_3 - .L_2)
	.align		4
.L_2:
        /*0010*/ 	.word	index@($__internal_2_$__cuda_sm20_div_u64)
        /*0014*/ 	.word	0x00000000


	//----- nvinfo : EIATTR_FRAME_SIZE
	.align		4
.L_3:
        /*0018*/ 	.byte	0x04, 0x11
        /*001a*/ 	.short	(.L_5 - .L_4)
	.align		4
.L_4:
        /*001c*/ 	.word	index@(_Z26index_select_kernel_scalarI6__halfEvPKT_PKjPS1_jjj)
        /*0020*/ 	.word	0x00000000


	//----- nvinfo : EIATTR_REGCOUNT
	.align		4
.L_5:
        /*0024*/ 	.byte	0x04, 0x2f
        /*0026*/ 	.short	(.L_7 - .L_6)
	.align		4
.L_6:
        /*0028*/ 	.word	index@(_Z23index_select_kernel_vecIfLi4EEvPKT_PKjPS0_jjj)
        /*002c*/ 	.word	0x00000020


	//----- nvinfo : EIATTR_FRAME_SIZE
	.align		4
.L_7:
        /*0030*/ 	.byte	0x04, 0x11
        /*0032*/ 	.short	(.L_9 - .L_8)
	.align		4
.L_8:
        /*0034*/ 	.word	index@($__internal_1_$__cuda_sm20_div_u64)
        /*0038*/ 	.word	0x00000000


	//----- nvinfo : EIATTR_FRAME_SIZE
	.align		4
.L_9:
        /*003c*/ 	.byte	0x04, 0x11
        /*003e*/ 	.short	(.L_11 - .L_10)
	.align		4
.L_10:
        /*0040*/ 	.word	index@(_Z23index_select_kernel_vecIfLi4EEvPKT_PKjPS0_jjj)
        /*0044*/ 	.word	0x00000000


	//----- nvinfo : EIATTR_REGCOUNT
	.align		4
.L_11:
        /*0048*/ 	.byte	0x04, 0x2f
        /*004a*/ 	.short	(.L_13 - .L_12)
	.align		4
.L_12:
        /*004c*/ 	.word	index@(_Z26index_select_kernel_scalarIfEvPKT_PKjPS0_jjj)
        /*0050*/ 	.word	0x00000012


	//----- nvinfo : EIATTR_FRAME_SIZE
	.align		4
.L_13:
        /*0054*/ 	.byte	0x04, 0x11
        /*0056*/ 	.short	(.L_15 - .L_14)
	.align		4
.L_14:
        /*0058*/ 	.word	index@($__internal_0_$__cuda_sm20_div_u64)
        /*005c*/ 	.word	0x00000000


	//----- nvinfo : EIATTR_FRAME_SIZE
	.align		4
.L_15:
        /*0060*/ 	.byte	0x04, 0x11
        /*0062*/ 	.short	(.L_17 - .L_16)
	.align		4
.L_16:
        /*0064*/ 	.word	index@(_Z26index_select_kernel_scalarIfEvPKT_PKjPS0_jjj)
        /*0068*/ 	.word	0x00000000


	//----- nvinfo : EIATTR_MIN_STACK_SIZE
	.align		4
.L_17:
        /*006c*/ 	.byte	0x04, 0x12
        /*006e*/ 	.short	(.L_19 - .L_18)
	.align		4
.L_18:
        /*0070*/ 	.word	index@(_Z26index_select_kernel_scalarIfEvPKT_PKjPS0_jjj)
        /*0074*/ 	.word	0x00000000


	//----- nvinfo : EIATTR_MIN_STACK_SIZE
	.align		4
.L_19:
        /*0078*/ 	.byte	0x04, 0x12
        /*007a*/ 	.short	(.L_21 - .L_20)
	.align		4
.L_20:
        /*007c*/ 	.word	index@(_Z23index_select_kernel_vecIfLi4EEvPKT_PKjPS0_jjj)
        /*0080*/ 	.word	0x00000000


	//----- nvinfo : EIATTR_MIN_STACK_SIZE
	.align		4
.L_21:
        /*0084*/ 	.byte	0x04, 0x12
        /*0086*/ 	.short	(.L_23 - .L_22)
	.align		4
.L_22:
        /*0088*/ 	.word	index@(_Z26index_select_kernel_scalarI6__halfEvPKT_PKjPS1_jjj)
        /*008c*/ 	.word	0x00000000
.L_23:


//--------------------- .nv.compat                --------------------------
	.section	.nv.compat,"",@"SHT_CUDA_COMPAT_INFO"
	.align	4
        /*0000*/ 	.byte	0x02, 0x09, 0x00, 0x00, 0x02, 0x02, 0x01, 0x00, 0x02, 0x05, 0x05, 0x00, 0x03, 0x07, 0x01, 0x01
        /*0010*/ 	.byte	0x02, 0x03, 0x00, 0x00, 0x02, 0x06, 0x01, 0x00, 0x04, 0x0b, 0x08, 0x00, 0x09, 0x00, 0x00, 0x00
        /*0020*/ 	.byte	0x00, 0x00, 0x00, 0x00


//--------------------- .nv.info._Z26index_select_kernel_scalarIfEvPKT_PKjPS0_jjj --------------------------
	.section	.nv.info._Z26index_select_kernel_scalarIfEvPKT_PKjPS0_jjj,"",@"SHT_CUDA_INFO"
	.sectionflags	@""
	.align	4


	//----- nvinfo : EIATTR_CUDA_API_VERSION
	.align		4
        /*0000*/ 	.byte	0x04, 0x37
        /*0002*/ 	.short	(.L_25 - .L_24)
.L_24:
        /*0004*/ 	.word	0x00000082


	//----- nvinfo : EIATTR_KPARAM_INFO
	.align		4
.L_25:
        /*0008*/ 	.byte	0x04, 0x17
        /*000a*/ 	.short	(.L_27 - .L_26)
.L_26:
        /*000c*/ 	.word	0x00000000
        /*0010*/ 	.short	0x0005
        /*0012*/ 	.short	0x0020
        /*0014*/ 	.byte	0x00, 0xf0, 0x11, 0x00


	//----- nvinfo : EIATTR_KPARAM_INFO
	.align		4
.L_27:
        /*0018*/ 	.byte	0x04, 0x17
        /*001a*/ 	.short	(.L_29 - .L_28)
.L_28:
        /*001c*/ 	.word	0x00000000
        /*0020*/ 	.short	0x0004
        /*0022*/ 	.short	0x001c
        /*0024*/ 	.byte	0x00, 0xf0, 0x11, 0x00


	//----- nvinfo : EIATTR_KPARAM_INFO
	.align		4
.L_29:
        /*0028*/ 	.byte	0x04, 0x17
        /*002a*/ 	.short	(.L_31 - .L_30)
.L_30:
        /*002c*/ 	.word	0x00000000
        /*0030*/ 	.short	0x0003
        /*0032*/ 	.short	0x0018
        /*0034*/ 	.byte	0x00, 0xf0, 0x11, 0x00


	//----- nvinfo : EIATTR_KPARAM_INFO
	.align		4
.L_31:
        /*0038*/ 	.byte	0x04, 0x17
        /*003a*/ 	.short	(.L_33 - .L_32)
.L_32:
        /*003c*/ 	.word	0x00000000
        /*0040*/ 	.short	0x0002
        /*0042*/ 	.short	0x0010
        /*0044*/ 	.byte	0x00, 0xf5, 0x21, 0x00


	//----- nvinfo : EIATTR_KPARAM_INFO
	.align		4
.L_33:
        /*0048*/ 	.byte	0x04, 0x17
        /*004a*/ 	.short	(.L_35 - .L_34)
.L_34:
        /*004c*/ 	.word	0x00000000
        /*0050*/ 	.short	0x0001
        /*0052*/ 	.short	0x0008
        /*0054*/ 	.byte	0x00, 0xf5, 0x21, 0x00


	//----- nvinfo : EIATTR_KPARAM_INFO
	.align		4
.L_35:
        /*0058*/ 	.byte	0x04, 0x17
        /*005a*/ 	.short	(.L_37 - .L_36)
.L_36:
        /*005c*/ 	.word	0x00000000
        /*0060*/ 	.short	0x0000
        /*0062*/ 	.short	0x0000
        /*0064*/ 	.byte	0x00, 0xf5, 0x21, 0x00


	//----- nvinfo : EIATTR_SPARSE_MMA_MASK
	.align		4
.L_37:
        /*0068*/ 	.byte	0x03, 0x50
        /*006a*/ 	.short	0x0000


	//----- nvinfo : EIATTR_MAXREG_COUNT
	.align		4
        /*006c*/ 	.byte	0x03, 0x1b
        /*006e*/ 	.short	0x00ff


	//----- nvinfo : EIATTR_MERCURY_ISA_VERSION
	.align		4
        /*0070*/ 	.byte	0x03, 0x5f
        /*0072*/ 	.short	0x0101


	//----- nvinfo : EIATTR_VRC_CTA_INIT_COUNT
	.align		4
        /*0074*/ 	.byte	0x02, 0x4a
	.zero		1
	.zero		1


	//----- nvinfo : EIATTR_EXIT_INSTR_OFFSETS
	.align		4
        /*0078*/ 	.byte	0x04, 0x1c
        /*007a*/ 	.short	(.L_39 - .L_38)


	//   ....[0]....
.L_38:
        /*007c*/ 	.word	0x000000b0


	//   ....[1]....
        /*0080*/ 	.word	0x00000520


	//----- nvinfo : EIATTR_CRS_STACK_SIZE
	.align		4
.L_39:
        /*0084*/ 	.byte	0x04, 0x1e
        /*0086*/ 	.short	(.L_41 - .L_40)
.L_40:
        /*0088*/ 	.word	0x00000000


	//----- nvinfo : EIATTR_CBANK_PARAM_SIZE
	.align		4
.L_41:
        /*008c*/ 	.byte	0x03, 0x19
        /*008e*/ 	.short	0x0024


	//----- nvinfo : EIATTR_PARAM_CBANK
	.align		4
        /*0090*/ 	.byte	0x04, 0x0a
        /*0092*/ 	.short	(.L_43 - .L_42)
	.align		4
.L_42:
        /*0094*/ 	.word	index@(.nv.constant0._Z26index_select_kernel_scalarIfEvPKT_PKjPS0_jjj)
        /*0098*/ 	.short	0x0380
        /*009a*/ 	.short	0x0024


	//----- nvinfo : EIATTR_SW_WAR
	.align		4
.L_43:
        /*009c*/ 	.byte	0x04, 0x36
        /*009e*/ 	.short	(.L_45 - .L_44)
.L_44:
        /*00a0*/ 	.word	0x00000008
.L_45:


//--------------------- .nv.info._Z23index_select_kernel_vecIfLi4EEvPKT_PKjPS0_jjj --------------------------
	.section	.nv.info._Z23index_select_kernel_vecIfLi4EEvPKT_PKjPS0_jjj,"",@"SHT_CUDA_INFO"
	.sectionflags	@""
	.align	4


	//----- nvinfo : EIATTR_CUDA_API_VERSION
	.align		4
        /*0000*/ 	.byte	0x04, 0x37
        /*0002*/ 	.short	(.L_47 - .L_46)
.L_46:
        /*0004*/ 	.word	0x00000082


	//----- nvinfo : EIATTR_KPARAM_INFO
	.align		4
.L_47:
        /*0008*/ 	.byte	0x04, 0x17
        /*000a*/ 	.short	(.L_49 - .L_48)
.L_48:
        /*000c*/ 	.word	0x00000000
        /*0010*/ 	.short	0x0005
        /*0012*/ 	.short	0x0020
        /*0014*/ 	.byte	0x00, 0xf0, 0x11, 0x00


	//----- nvinfo : EIATTR_KPARAM_INFO
	.align		4
.L_49:
        /*0018*/ 	.byte	0x04, 0x17
        /*001a*/ 	.short	(.L_51 - .L_50)
.L_50:
        /*001c*/ 	.word	0x00000000
        /*0020*/ 	.short	0x0004
        /*0022*/ 	.short	0x001c
        /*0024*/ 	.byte	0x00, 0xf0, 0x11, 0x00


	//----- nvinfo : EIATTR_KPARAM_INFO
	.align		4
.L_51:
        /*0028*/ 	.byte	0x04, 0x17
        /*002a*/ 	.short	(.L_53 - .L_52)
.L_52:
        /*002c*/ 	.word	0x00000000
        /*0030*/ 	.short	0x0003
        /*0032*/ 	.short	0x0018
        /*0034*/ 	.byte	0x00, 0xf0, 0x11, 0x00


	//----- nvinfo : EIATTR_KPARAM_INFO
	.align		4
.L_53:
        /*0038*/ 	.byte	0x04, 0x17
        /*003a*/ 	.short	(.L_55 - .L_54)
.L_54:
        /*003c*/ 	.word	0x00000000
        /*0040*/ 	.short	0x0002
        /*0042*/ 	.short	0x0010
        /*0044*/ 	.byte	0x00, 0xf5, 0x21, 0x00


	//----- nvinfo : EIATTR_KPARAM_INFO
	.align		4
.L_55:
        /*0048*/ 	.byte	0x04, 0x17
        /*004a*/ 	.short	(.L_57 - .L_56)
.L_56:
        /*004c*/ 	.word	0x00000000
        /*0050*/ 	.short	0x0001
        /*0052*/ 	.short	0x0008
        /*0054*/ 	.byte	0x00, 0xf5, 0x21, 0x00


	//----- nvinfo : EIATTR_KPARAM_INFO
	.align		4
.L_57:
        /*0058*/ 	.byte	0x04, 0x17
        /*005a*/ 	.short	(.L_59 - .L_58)
.L_58:
        /*005c*/ 	.word	0x00000000
        /*0060*/ 	.short	0x0000
        /*0062*/ 	.short	0x0000
        /*0064*/ 	.byte	0x00, 0xf5, 0x21, 0x00


	//----- nvinfo : EIATTR_SPARSE_MMA_MASK
	.align		4
.L_59:
        /*0068*/ 	.byte	0x03, 0x50
        /*006a*/ 	.short	0x0000


	//----- nvinfo : EIATTR_MAXREG_COUNT
	.align		4
        /*006c*/ 	.byte	0x03, 0x1b
        /*006e*/ 	.short	0x00ff


	//----- nvinfo : EIATTR_MERCURY_ISA_VERSION
	.align		4
        /*0070*/ 	.byte	0x03, 0x5f
        /*0072*/ 	.short	0x0101


	//----- nvinfo : EIATTR_VRC_CTA_INIT_COUNT
	.align		4
        /*0074*/ 	.byte	0x02, 0x4a
	.zero		1
	.zero		1


	//----- nvinfo : EIATTR_EXIT_INSTR_OFFSETS
	.align		4
        /*0078*/ 	.byte	0x04, 0x1c
        /*007a*/ 	.short	(.L_61 - .L_60)


	//   ....[0]....
.L_60:
        /*007c*/ 	.word	0x000000b0


	//   ....[1]....
        /*0080*/ 	.word	0x000008e0


	//   ....[2]....
        /*0084*/ 	.word	0x000018c0


	//----- nvinfo : EIATTR_CRS_STACK_SIZE
	.align		4
.L_61:
        /*0088*/ 	.byte	0x04, 0x1e
        /*008a*/ 	.short	(.L_63 - .L_62)
.L_62:
        /*008c*/ 	.word	0x00000000


	//----- nvinfo : EIATTR_CBANK_PARAM_SIZE
	.align		4
.L_63:
        /*0090*/ 	.byte	0x03, 0x19
        /*0092*/ 	.short	0x0024


	//----- nvinfo : EIATTR_PARAM_CBANK
	.align		4
        /*0094*/ 	.byte	0x04, 0x0a
        /*0096*/ 	.short	(.L_65 - .L_64)
	.align		4
.L_64:
        /*0098*/ 	.word	index@(.nv.constant0._Z23index_select_kernel_vecIfLi4EEvPKT_PKjPS0_jjj)
        /*009c*/ 	.short	0x0380
        /*009e*/ 	.short	0x0024


	//----- nvinfo : EIATTR_SW_WAR
	.align		4
.L_65:
        /*00a0*/ 	.byte	0x04, 0x36
        /*00a2*/ 	.short	(.L_67 - .L_66)
.L_66:
        /*00a4*/ 	.word	0x00000008
.L_67:


//--------------------- .nv.info._Z26index_select_kernel_scalarI6__halfEvPKT_PKjPS1_jjj --------------------------
	.section	.nv.info._Z26index_select_kernel_scalarI6__halfEvPKT_PKjPS1_jjj,"",@"SHT_CUDA_INFO"
	.sectionflags	@""
	.align	4


	//----- nvinfo : EIATTR_CUDA_API_VERSION
	.align		4
        /*0000*/ 	.byte	0x04, 0x37
        /*0002*/ 	.short	(.L_69 - .L_68)
.L_68:
        /*0004*/ 	.word	0x00000082


	//----- nvinfo : EIATTR_KPARAM_INFO
	.align		4
.L_69:
        /*0008*/ 	.byte	0x04, 0x17
        /*000a*/ 	.short	(.L_71 - .L_70)
.L_70:
        /*000c*/ 	.word	0x00000000
        /*0010*/ 	.short	0x0005
        /*0012*/ 	.short	0x0020
        /*0014*/ 	.byte	0x00, 0xf0, 0x11, 0x00


	//----- nvinfo : EIATTR_KPARAM_INFO
	.align		4
.L_71:
        /*0018*/ 	.byte	0x04, 0x17
        /*001a*/ 	.short	(.L_73 - .L_72)
.L_72:
        /*001c*/ 	.word	0x00000000
        /*0020*/ 	.short	0x0004
        /*0022*/ 	.short	0x001c
        /*0024*/ 	.byte	0x00, 0xf0, 0x11, 0x00


	//----- nvinfo : EIATTR_KPARAM_INFO
	.align		4
.L_73:
        /*0028*/ 	.byte	0x04, 0x17
        /*002a*/ 	.short	(.L_75 - .L_74)
.L_74:
        /*002c*/ 	.word	0x00000000
        /*0030*/ 	.short	0x0003
        /*0032*/ 	.short	0x0018
        /*0034*/ 	.byte	0x00, 0xf0, 0x11, 0x00


	//----- nvinfo : EIATTR_KPARAM_INFO
	.align		4
.L_75:
        /*0038*/ 	.byte	0x04, 0x17
        /*003a*/ 	.short	(.L_77 - .L_76)
.L_76:
        /*003c*/ 	.word	0x00000000
        /*0040*/ 	.short	0x0002
        /*0042*/ 	.short	0x0010
        /*0044*/ 	.byte	0x00, 0xf5, 0x21, 0x00


	//----- nvinfo : EIATTR_KPARAM_INFO
	.align		4
.L_77:
        /*0048*/ 	.byte	0x04, 0x17
        /*004a*/ 	.short	(.L_79 - .L_78)
.L_78:
        /*004c*/ 	.word	0x00000000
        /*0050*/ 	.short	0x0001
        /*0052*/ 	.short	0x0008
        /*0054*/ 	.byte	0x00, 0xf5, 0x21, 0x00


	//----- nvinfo : EIATTR_KPARAM_INFO
	.align		4
.L_79:
        /*0058*/ 	.byte	0x04, 0x17
        /*005a*/ 	.short	(.L_81 - .L_80)
.L_80:
        /*005c*/ 	.word	0x00000000
        /*0060*/ 	.short	0x0000
        /*0062*/ 	.short	0x0000
        /*0064*/ 	.byte	0x00, 0xf5, 0x21, 0x00


	//----- nvinfo : EIATTR_SPARSE_MMA_MASK
	.align		4
.L_81:
        /*0068*/ 	.byte	0x03, 0x50
        /*006a*/ 	.short	0x0000


	//----- nvinfo : EIATTR_MAXREG_COUNT
	.align		4
        /*006c*/ 	.byte	0x03, 0x1b
        /*006e*/ 	.short	0x00ff


	//----- nvinfo : EIATTR_MERCURY_ISA_VERSION
	.align		4
        /*0070*/ 	.byte	0x03, 0x5f
        /*0072*/ 	.short	0x0101


	//----- nvinfo : EIATTR_VRC_CTA_INIT_COUNT
	.align		4
        /*0074*/ 	.byte	0x02, 0x4a
	.zero		1
	.zero		1


	//----- nvinfo : EIATTR_EXIT_INSTR_OFFSETS
	.align		4
        /*0078*/ 	.byte	0x04, 0x1c
        /*007a*/ 	.short	(.L_83 - .L_82)


	//   ....[0]....
.L_82:
        /*007c*/ 	.word	0x000000b0


	//   ....[1]....
        /*0080*/ 	.word	0x00000520


	//----- nvinfo : EIATTR_CRS_STACK_SIZE
	.align		4
.L_83:
        /*0084*/ 	.byte	0x04, 0x1e
        /*0086*/ 	.short	(.L_85 - .L_84)
.L_84:
        /*0088*/ 	.word	0x00000000


	//----- nvinfo : EIATTR_CBANK_PARAM_SIZE
	.align		4
.L_85:
        /*008c*/ 	.byte	0x03, 0x19
        /*008e*/ 	.short	0x0024


	//----- nvinfo : EIATTR_PARAM_CBANK
	.align		4
        /*0090*/ 	.byte	0x04, 0x0a
        /*0092*/ 	.short	(.L_87 - .L_86)
	.align		4
.L_86:
        /*0094*/ 	.word	index@(.nv.constant0._Z26index_select_kernel_scalarI6__halfEvPKT_PKjPS1_jjj)
        /*0098*/ 	.short	0x0380
        /*009a*/ 	.short	0x0024


	//----- nvinfo : EIATTR_SW_WAR
	.align		4
.L_87:
        /*009c*/ 	.byte	0x04, 0x36
        /*009e*/ 	.short	(.L_89 - .L_88)
.L_88:
        /*00a0*/ 	.word	0x00000008
.L_89:


//--------------------- .nv.callgraph             --------------------------
	.section	.nv.callgraph,"",@"SHT_CUDA_CALLGRAPH"
	.align	4
	.sectionentsize	8
	.align		4
        /*0000*/ 	.word	0x00000000
	.align		4
        /*0004*/ 	.word	0xffffffff
	.align		4
        /*0008*/ 	.word	0x00000000
	.align		4
        /*000c*/ 	.word	0xfffffffe
	.align		4
        /*0010*/ 	.word	0x00000000
	.align		4
        /*0014*/ 	.word	0xfffffffd
	.align		4
        /*0018*/ 	.word	0x00000000
	.align		4
        /*001c*/ 	.word	0xfffffffc


//--------------------- .text._Z26index_select_kernel_scalarIfEvPKT_PKjPS0_jjj --------------------------
	.section	.text._Z26index_select_kernel_scalarIfEvPKT_PKjPS0_jjj,"ax",@progbits
	.align	128
        .global         _Z26index_select_kernel_scalarIfEvPKT_PKjPS0_jjj
        .type           _Z26index_select_kernel_scalarIfEvPKT_PKjPS0_jjj,@function
        .size           _Z26index_select_kernel_scalarIfEvPKT_PKjPS0_jjj,(.L_x_33 - _Z26index_select_kernel_scalarIfEvPKT_PKjPS0_jjj)
        .other          _Z26index_select_kernel_scalarIfEvPKT_PKjPS0_jjj,@"STO_CUDA_ENTRY STV_DEFAULT"
_Z26index_select_kernel_scalarIfEvPKT_PKjPS0_jjj:
.text._Z26index_select_kernel_scalarIfEvPKT_PKjPS0_jjj:
[----:B------:R-:W-:Y:S01]  /*0000*/  LDC R1, c[0x0][0x37c] ;  /* 0x0000df00ff017b82 */ /* 0x000fe20000000800 */
[----:B------:R-:W0:Y:S07]  /*0010*/  S2R R3, SR_TID.X ;  /* 0x0000000000037919 */ /* 0x000e2e0000002100 */
[----:B------:R-:W0:Y:S01]  /*0020*/  S2UR UR4, SR_CTAID.X ;  /* 0x00000000000479c3 */ /* 0x000e220000002500 */
[----:B------:R-:W1:Y:S01]  /*0030*/  LDCU UR6, c[0x0][0x3a0] ;  /* 0x00007400ff0677ac */ /* 0x000e620008000800 */
[----:B------:R-:W1:Y:S06]  /*0040*/  LDCU UR7, c[0x0][0x39c] ;  /* 0x00007380ff0777ac */ /* 0x000e6c0008000800 */
[----:B------:R-:W0:Y:S01]  /*0050*/  LDC R2, c[0x0][0x360] ;  /* 0x0000d800ff027b82 */ /* 0x000e220000000800 */
[----:B-1----:R-:W-:Y:S01]  /*0060*/  UIMAD.WIDE.U32 UR6, UR6, UR7, URZ ;  /* 0x00000007060672a5 */ /* 0x002fe2000f8e00ff */
[----:B0-----:R-:W-:-:S05]  /*0070*/  IMAD R0, R2, UR4, R3 ;  /* 0x0000000402007c24 */ /* 0x001fca000f8e0203 */
[----:B------:R-:W-:Y:S01]  /*0080*/  IMAD.U32 R3, RZ, RZ, UR7 ;  /* 0x00000007ff037e24 */ /* 0x000fe2000f8e00ff */
[----:B------:R-:W-:-:S04]  /*0090*/  ISETP.LT.U32.AND P0, PT, R0, UR6, PT ;  /* 0x0000000600007c0c */ /* 0x000fc8000bf01070 */
[----:B------:R-:W-:-:S13]  /*00a0*/  ISETP.GT.U32.AND.EX P0, PT, R3, RZ, PT, P0 ;  /* 0x000000ff0300720c */ /* 0x000fda0003f04100 */
[----:B------:R-:W-:Y:S05]  /*00b0*/  @!P0 EXIT ;  /* 0x000000000000894d */ /* 0x000fea0003800000 */
[----:B------:R-:W0:Y:S01]  /*00c0*/  LDCU UR4, c[0x0][0x370] ;  /* 0x00006e00ff0477ac */ /* 0x000e220008000800 */
[----:B------:R-:W-:Y:S01]  /*00d0*/  IMAD.MOV.U32 R5, RZ, RZ, RZ ;  /* 0x000000ffff057224 */ /* 0x000fe200078e00ff */
[----:B------:R-:W1:Y:S01]  /*00e0*/  LDCU.64 UR8, c[0x0][0x358] ;  /* 0x00006b00ff0877ac */ /* 0x000e620008000a00 */
[----:B------:R-:W2:Y:S01]  /*00f0*/  LDCU UR16, c[0x0][0x39c] ;  /* 0x00007380ff1077ac */ /* 0x000ea20008000800 */
[----:B------:R-:W3:Y:S01]  /*0100*/  LDCU.64 UR10, c[0x0][0x390] ;  /* 0x00007200ff0a77ac */ /* 0x000ee20008000a00 */
[----:B------:R-:W4:Y:S01]  /*0110*/  LDCU.128 UR12, c[0x0][0x380] ;  /* 0x00007000ff0c77ac */ /* 0x000f220008000c00 */
[----:B0-----:R-:W-:-:S07]  /*0120*/  IMAD.WIDE.U32 R2, R2, UR4, RZ ;  /* 0x0000000402027c25 */ /* 0x001fce000f8e00ff */
.L_x_3:
[----:B------:R-:W-:Y:S01]  /*0130*/  ISETP.NE.U32.AND P0, PT, R5, RZ, PT ;  /* 0x000000ff0500720c */ /* 0x000fe20003f05070 */
[----:B------:R-:W-:-:S12]  /*0140*/  BSSY.RECONVERGENT B0, `(.L_x_0) ;  /* 0x0000026000007945 */ /* 0x000fd80003800200 */
[----:B0-----:R-:W-:Y:S05]  /*0150*/  @P0 BRA `(.L_x_1) ;  /* 0x0000000000600947 */ /* 0x001fea0003800000 */
[----:B--2---:R-:W-:Y:S02]  /*0160*/  IMAD.U32 R7, RZ, RZ, UR16 ;  /* 0x00000010ff077e24 */ /* 0x004fe4000f8e00ff */
[----:B------:R-:W-:Y:S02]  /*0170*/  IMAD.MOV.U32 R13, RZ, RZ, RZ ;  /* 0x000000ffff0d7224 */ /* 0x000fe400078e00ff */
[----:B------:R-:W0:Y:S01]  /*0180*/  I2F.U32.RP R4, R7 ;  /* 0x0000000700047306 */ /* 0x000e220000209000 */
[----:B------:R-:W-:-:S07]  /*0190*/  ISETP.NE.U32.AND P2, PT, R7, RZ, PT ;  /* 0x000000ff0700720c */ /* 0x000fce0003f45070 */
[----:B0-----:R-:W0:Y:S02]  /*01a0*/  MUFU.RCP R4, R4 ;  /* 0x0000000400047308 */ /* 0x001e240000001000 */
[----:B0-----:R-:W-:-:S06]  /*01b0*/  IADD3 R8, PT, PT, R4, 0xffffffe, RZ ;  /* 0x0ffffffe04087810 */ /* 0x001fcc0007ffe0ff */
[----:B------:R0:W2:Y:S02]  /*01c0*/  F2I.FTZ.U32.TRUNC.NTZ R9, R8 ;  /* 0x0000000800097305 */ /* 0x0000a4000021f000 */
[----:B0-----:R-:W-:Y:S02]  /*01d0*/  IMAD.MOV.U32 R8, RZ, RZ, RZ ;  /* 0x000000ffff087224 */ /* 0x001fe400078e00ff */
[----:B--2---:R-:W-:-:S04]  /*01e0*/  IMAD R6, R9, R7, RZ ;  /* 0x0000000709067224 */ /* 0x004fc800078e02ff */
[----:B------:R-:W-:-:S04]  /*01f0*/  IMAD.MOV R11, RZ, RZ, -R6 ;  /* 0x000000ffff0b7224 */ /* 0x000fc800078e0a06 */
[----:B------:R-:W-:-:S06]  /*0200*/  IMAD.HI.U32 R9, R9, R11, R8 ;  /* 0x0000000b09097227 */ /* 0x000fcc00078e0008 */
[----:B------:R-:W-:-:S04]  /*0210*/  IMAD.HI.U32 R8, R9, R0, RZ ;  /* 0x0000000009087227 */ /* 0x000fc800078e00ff */
[----:B------:R-:W-:Y:S01]  /*0220*/  HFMA2 R9, -RZ, RZ, 0, 0 ;  /* 0x00000000ff097431 */ /* 0x000fe200000001ff */
[----:B------:R-:W-:-:S05]  /*0230*/  IADD3 R6, PT, PT, -R8, RZ, RZ ;  /* 0x000000ff08067210 */ /* 0x000fca0007ffe1ff */
[----:B------:R-:W-:-:S05]  /*0240*/  IMAD R6, R7, R6, R0 ;  /* 0x0000000607067224 */ /* 0x000fca00078e0200 */
[----:B------:R-:W-:-:S13]  /*0250*/  ISETP.GE.U32.AND P0, PT, R6, R7, PT ;  /* 0x000000070600720c */ /* 0x000fda0003f06070 */
[----:B------:R-:W-:Y:S02]  /*0260*/  @P0 IMAD.IADD R6, R6, 0x1, -R7 ;  /* 0x0000000106060824 */ /* 0x000fe400078e0a07 */
[----:B------:R-:W-:-:S03]  /*0270*/  @P0 VIADD R8, R8, 0x1 ;  /* 0x0000000108080836 */ /* 0x000fc60000000000 */
[----:B------:R-:W-:-:S13]  /*0280*/  ISETP.GE.U32.AND P1, PT, R6, R7, PT ;  /* 0x000000070600720c */ /* 0x000fda0003f26070 */
[----:B------:R-:W-:Y:S02]  /*0290*/  @P1 IADD3 R8, PT, PT, R8, 0x1, RZ ;  /* 0x0000000108081810 */ /* 0x000fe40007ffe0ff */
[----:B------:R-:W-:-:S05]  /*02a0*/  @!P2 LOP3.LUT R8, RZ, R7, RZ, 0x33, !PT ;  /* 0x00000007ff08a212 */ /* 0x000fca00078e33ff */
[----:B------:R-:W-:-:S04]  /*02b0*/  IMAD.MOV R12, RZ, RZ, -R8 ;  /* 0x000000ffff0c7224 */ /* 0x000fc800078e0a08 */
[----:B------:R-:W-:Y:S01]  /*02c0*/  IMAD R12, R7, R12, R0 ;  /* 0x0000000c070c7224 */ /* 0x000fe200078e0200 */
[----:B------:R-:W-:Y:S06]  /*02d0*/  BRA `(.L_x_2) ;  /* 0x0000000000307947 */ /* 0x000fec0003800000 */
.L_x_1:
[----:B------:R-:W-:-:S07]  /*02e0*/  MOV R4, 0x300 ;  /* 0x0000030000047802 */ /* 0x000fce0000000f00 */
[----:B-1234-:R-:W-:Y:S05]  /*02f0*/  CALL.REL.NOINC `($__internal_0_$__cuda_sm20_div_u64) ;  /* 0x00000000008c7944 */ /* 0x01efea0003c00000 */
[----:B------:R-:W-:Y:S01]  /*0300*/  IADD3 R8, P0, PT, RZ, -R10, RZ ;  /* 0x8000000aff087210 */ /* 0x000fe20007f1e0ff */
[----:B------:R-:W-:Y:S01]  /*0310*/  IMAD.U32 R7, RZ, RZ, UR16 ;  /* 0x00000010ff077e24 */ /* 0x000fe2000f8e00ff */
[----:B------:R-:W-:-:S03]  /*0320*/  MOV R4, R0 ;  /* 0x0000000000047202 */ /* 0x000fc60000000f00 */
[----:B------:R-:W-:Y:S02]  /*0330*/  IMAD.X R6, RZ, RZ, ~R11, P0 ;  /* 0x000000ffff067224 */ /* 0x000fe400000e0e0b */
[----:B------:R-:W-:-:S04]  /*0340*/  IMAD.WIDE.U32 R8, R8, R7, R4 ;  /* 0x0000000708087225 */ /* 0x000fc800078e0004 */
[----:B------:R-:W-:Y:S02]  /*0350*/  IMAD R13, R6, R7, RZ ;  /* 0x00000007060d7224 */ /* 0x000fe400078e02ff */
[----:B------:R-:W-:Y:S01]  /*0360*/  IMAD.MOV.U32 R12, RZ, RZ, R8 ;  /* 0x000000ffff0c7224 */ /* 0x000fe200078e0008 */
[----:B------:R-:W-:Y:S01]  /*0370*/  MOV R8, R10 ;  /* 0x0000000a00087202 */ /* 0x000fe20000000f00 */
[----:B------:R-:W-:Y:S02]  /*0380*/  IMAD.IADD R13, R9, 0x1, R13 ;  /* 0x00000001090d7824 */ /* 0x000fe400078e020d */
[----:B------:R-:W-:-:S07]  /*0390*/  IMAD.MOV.U32 R9, RZ, RZ, R11 ;  /* 0x000000ffff097224 */ /* 0x000fce00078e000b */
.L_x_2:
[----:B-1-34-:R-:W-:Y:S05]  /*03a0*/  BSYNC.RECONVERGENT B0 ;  /* 0x0000000000007941 */ /* 0x01afea0003800200 */
.L_x_0:
[C---:B------:R-:W-:Y:S01]  /*03b0*/  IMAD.SHL.U32 R4, R8.reuse, 0x4, RZ ;  /* 0x0000000408047824 */ /* 0x040fe200078e00ff */
[----:B------:R-:W-:-:S04]  /*03c0*/  SHF.L.U64.HI R9, R8, 0x2, R9 ;  /* 0x0000000208097819 */ /* 0x000fc80000010209 */
[----:B------:R-:W-:Y:S02]  /*03d0*/  LOP3.LUT R8, R4, 0xfffffffc, RZ, 0xc0, !PT ;  /* 0xfffffffc04087812 */ /* 0x000fe400078ec0ff */
[----:B------:R-:W-:Y:S02]  /*03e0*/  LOP3.LUT R4, R9, 0x3, RZ, 0xc0, !PT ;  /* 0x0000000309047812 */ /* 0x000fe400078ec0ff */
[----:B------:R-:W-:-:S04]  /*03f0*/  IADD3 R8, P0, PT, R8, UR14, RZ ;  /* 0x0000000e08087c10 */ /* 0x000fc8000ff1e0ff */
[----:B------:R-:W-:-:S05]  /*0400*/  IADD3.X R9, PT, PT, R4, UR15, RZ, P0, !PT ;  /* 0x0000000f04097c10 */ /* 0x000fca00087fe4ff */
[----:B------:R0:W2:Y:S01]  /*0410*/  LDG.E.CONSTANT R6, desc[UR8][R8.64] ;  /* 0x0000000808067981 */ /* 0x0000a2000c1e9900 */
[----:B------:R-:W-:Y:S01]  /*0420*/  UMOV UR4, URZ ;  /* 0x000000ff00047c82 */ /* 0x000fe20008000000 */
[----:B0-----:R-:W-:Y:S01]  /*0430*/  MOV R8, R12 ;  /* 0x0000000c00087202 */ /* 0x001fe20000000f00 */
[----:B------:R-:W-:-:S04]  /*0440*/  IMAD.MOV.U32 R9, RZ, RZ, R13 ;  /* 0x000000ffff097224 */ /* 0x000fc800078e000d */
[----:B--2---:R-:W-:-:S04]  /*0450*/  IMAD.WIDE.U32 R6, R6, R7, R8 ;  /* 0x0000000706067225 */ /* 0x004fc800078e0008 */
[----:B------:R-:W-:Y:S01]  /*0460*/  VIADD R7, R7, UR4 ;  /* 0x0000000407077c36 */ /* 0x000fe20008000000 */
[----:B------:R-:W-:-:S04]  /*0470*/  LEA R10, P0, R6, UR12, 0x2 ;  /* 0x0000000c060a7c11 */ /* 0x000fc8000f8010ff */
[----:B------:R-:W-:-:S06]  /*0480*/  LEA.HI.X R11, R6, UR13, R7, 0x2, P0 ;  /* 0x0000000d060b7c11 */ /* 0x000fcc00080f1407 */
[----:B------:R-:W2:Y:S01]  /*0490*/  LDG.E.CONSTANT R11, desc[UR8][R10.64] ;  /* 0x000000080a0b7981 */ /* 0x000ea2000c1e9900 */
[----:B------:R-:W-:-:S04]  /*04a0*/  LEA R6, P0, R0, UR10, 0x2 ;  /* 0x0000000a00067c11 */ /* 0x000fc8000f8010ff */
[----:B------:R-:W-:Y:S02]  /*04b0*/  LEA.HI.X R7, R0, UR11, R5, 0x2, P0 ;  /* 0x0000000b00077c11 */ /* 0x000fe400080f1405 */
[----:B------:R-:W-:-:S04]  /*04c0*/  IADD3 R0, P0, PT, R2, R0, RZ ;  /* 0x0000000002007210 */ /* 0x000fc80007f1e0ff */
[----:B------:R-:W-:Y:S02]  /*04d0*/  IADD3.X R5, PT, PT, R3, R5, RZ, P0, !PT ;  /* 0x0000000503057210 */ /* 0x000fe400007fe4ff */
[----:B------:R-:W-:-:S04]  /*04e0*/  ISETP.GE.U32.AND P0, PT, R0, UR6, PT ;  /* 0x0000000600007c0c */ /* 0x000fc8000bf06070 */
[----:B------:R-:W-:Y:S01]  /*04f0*/  ISETP.GE.U32.AND.EX P0, PT, R5, UR7, PT, P0 ;  /* 0x0000000705007c0c */ /* 0x000fe2000bf06100 */
[----:B--2---:R0:W-:-:S12]  /*0500*/  STG.E desc[UR8][R6.64], R11 ;  /* 0x0000000b06007986 */ /* 0x0041d8000c101908 */
[----:B------:R-:W-:Y:S05]  /*0510*/  @!P0 BRA `(.L_x_3) ;  /* 0xfffffffc00048947 */ /* 0x000fea000383ffff */
[----:B------:R-:W-:Y:S05]  /*0520*/  EXIT ;  /* 0x000000000000794d */ /* 0x000fea0003800000 */
        .weak           $__internal_0_$__cuda_sm20_div_u64
        .type           $__internal_0_$__cuda_sm20_div_u64,@function
        .size           $__internal_0_$__cuda_sm20_div_u64,(.L_x_33 - $__internal_0_$__cuda_sm20_div_u64)
$__internal_0_$__cuda_sm20_div_u64:
[----:B------:R-:W0:Y:S01]  /*0530*/  LDCU UR4, c[0x0][0x39c] ;  /* 0x00007380ff0477ac */ /* 0x000e220008000800 */
[----:B------:R-:W-:Y:S02]  /*0540*/  UMOV UR5, URZ ;  /* 0x000000ff00057c82 */ /* 0x000fe40008000000 */
[----:B0-----:R-:W0:Y:S08]  /*0550*/  I2F.U64.RP R10, UR4 ;  /* 0x00000004000a7d12 */ /* 0x001e300008309000 */
[----:B0-----:R-:W0:Y:S02]  /*0560*/  MUFU.RCP R10, R10 ;  /* 0x0000000a000a7308 */ /* 0x001e240000001000 */
[----:B0-----:R-:W-:-:S06]  /*0570*/  VIADD R6, R10, 0x1ffffffe ;  /* 0x1ffffffe0a067836 */ /* 0x001fcc0000000000 */
[----:B------:R-:W0:Y:S02]  /*0580*/  F2I.U64.TRUNC R6, R6 ;  /* 0x0000000600067311 */ /* 0x000e24000020d800 */
[----:B0-----:R-:W-:-:S04]  /*0590*/  IMAD.WIDE.U32 R8, R6, UR4, RZ ;  /* 0x0000000406087c25 */ /* 0x001fc8000f8e00ff */
[----:B------:R-:W-:Y:S01]  /*05a0*/  IMAD R9, R7, UR4, R9 ;  /* 0x0000000407097c24 */ /* 0x000fe2000f8e0209 */
[----:B------:R-:W-:-:S05]  /*05b0*/  IADD3 R11, P0, PT, RZ, -R8, RZ ;  /* 0x80000008ff0b7210 */ /* 0x000fca0007f1e0ff */
[----:B------:R-:W-:-:S04]  /*05c0*/  IMAD.HI.U32 R8, R6, R11, RZ ;  /* 0x0000000b06087227 */ /* 0x000fc800078e00ff */
[----:B------:R-:W-:Y:S01]  /*05d0*/  IMAD.X R13, RZ, RZ, ~R9, P0 ;  /* 0x000000ffff0d7224 */ /* 0x000fe200000e0e09 */
[----:B------:R-:W-:-:S03]  /*05e0*/  MOV R9, R6 ;  /* 0x0000000600097202 */ /* 0x000fc60000000f00 */
[-C--:B------:R-:W-:Y:S02]  /*05f0*/  IMAD R15, R7, R13.reuse, RZ ;  /* 0x0000000d070f7224 */ /* 0x080fe400078e02ff */
[----:B------:R-:W-:-:S04]  /*0600*/  IMAD.WIDE.U32 R8, P0, R6, R13, R8 ;  /* 0x0000000d06087225 */ /* 0x000fc80007800008 */
[----:B------:R-:W-:-:S04]  /*0610*/  IMAD.HI.U32 R13, R7, R13, RZ ;  /* 0x0000000d070d7227 */ /* 0x000fc800078e00ff */
[----:B------:R-:W-:-:S05]  /*0620*/  IMAD.HI.U32 R8, P1, R7, R11, R8 ;  /* 0x0000000b07087227 */ /* 0x000fca0007820008 */
[----:B------:R-:W-:Y:S01]  /*0630*/  IADD3 R9, P2, PT, R15, R8, RZ ;  /* 0x000000080f097210 */ /* 0x000fe20007f5e0ff */
[----:B------:R-:W-:-:S04]  /*0640*/  IMAD.X R8, R13, 0x1, R7, P0 ;  /* 0x000000010d087824 */ /* 0x000fc800000e0607 */
[----:B------:R-:W-:Y:S01]  /*0650*/  IMAD.WIDE.U32 R6, R9, UR4, RZ ;  /* 0x0000000409067c25 */ /* 0x000fe2000f8e00ff */
[----:B------:R-:W-:Y:S02]  /*0660*/  IADD3.X R11, PT, PT, RZ, RZ, R8, P2, P1 ;  /* 0x000000ffff0b7210 */ /* 0x000fe400017e2408 */
[----:B------:R-:W-:-:S03]  /*0670*/  IADD3 R13, P0, PT, RZ, -R6, RZ ;  /* 0x80000006ff0d7210 */ /* 0x000fc60007f1e0ff */
[----:B------:R-:W-:Y:S02]  /*0680*/  IMAD R6, R11, UR4, R7 ;  /* 0x000000040b067c24 */ /* 0x000fe4000f8e0207 */
[----:B------:R-:W-:Y:S02]  /*0690*/  IMAD.MOV.U32 R7, RZ, RZ, RZ ;  /* 0x000000ffff077224 */ /* 0x000fe400078e00ff */
[----:B------:R-:W-:-:S04]  /*06a0*/  IMAD.HI.U32 R8, R9, R13, RZ ;  /* 0x0000000d09087227 */ /* 0x000fc800078e00ff */
[----:B------:R-:W-:-:S04]  /*06b0*/  IMAD.X R6, RZ, RZ, ~R6, P0 ;  /* 0x000000ffff067224 */ /* 0x000fc800000e0e06 */
[----:B------:R-:W-:-:S04]  /*06c0*/  IMAD.WIDE.U32 R8, P0, R9, R6, R8 ;  /* 0x0000000609087225 */ /* 0x000fc80007800008 */
[C---:B------:R-:W-:Y:S02]  /*06d0*/  IMAD R10, R11.reuse, R6, RZ ;  /* 0x000000060b0a7224 */ /* 0x040fe400078e02ff */
[----:B------:R-:W-:-:S04]  /*06e0*/  IMAD.HI.U32 R9, P1, R11, R13, R8 ;  /* 0x0000000d0b097227 */ /* 0x000fc80007820008 */
[----:B------:R-:W-:Y:S01]  /*06f0*/  IMAD.HI.U32 R6, R11, R6, RZ ;  /* 0x000000060b067227 */ /* 0x000fe200078e00ff */
[----:B------:R-:W-:-:S04]  /*0700*/  IADD3 R9, P2, PT, R10, R9, RZ ;  /* 0x000000090a097210 */ /* 0x000fc80007f5e0ff */
[----:B------:R-:W-:Y:S01]  /*0710*/  IADD3.X R11, PT, PT, R6, R11, RZ, P0, !PT ;  /* 0x0000000b060b7210 */ /* 0x000fe200007fe4ff */
[----:B------:R-:W-:-:S03]  /*0720*/  IMAD.HI.U32 R6, R9, R0, RZ ;  /* 0x0000000009067227 */ /* 0x000fc600078e00ff */
[----:B------:R-:W-:Y:S01]  /*0730*/  IADD3.X R11, PT, PT, RZ, RZ, R11, P2, P1 ;  /* 0x000000ffff0b7210 */ /* 0x000fe200017e240b */
[----:B------:R-:W-:-:S04]  /*0740*/  IMAD.WIDE.U32 R6, R9, R5, R6 ;  /* 0x0000000509067225 */ /* 0x000fc800078e0006 */
[C---:B------:R-:W-:Y:S02]  /*0750*/  IMAD R9, R11.reuse, R5, RZ ;  /* 0x000000050b097224 */ /* 0x040fe400078e02ff */
[----:B------:R-:W-:-:S04]  /*0760*/  IMAD.HI.U32 R6, P0, R11, R0, R6 ;  /* 0x000000000b067227 */ /* 0x000fc80007800006 */
[----:B------:R-:W-:Y:S01]  /*0770*/  IMAD.HI.U32 R11, R11, R5, RZ ;  /* 0x000000050b0b7227 */ /* 0x000fe200078e00ff */
[----:B------:R-:W-:-:S03]  /*0780*/  IADD3 R8, P1, PT, R9, R6, RZ ;  /* 0x0000000609087210 */ /* 0x000fc60007f3e0ff */
[----:B------:R-:W-:-:S05]  /*0790*/  IMAD.X R6, RZ, RZ, R11, P0 ;  /* 0x000000ffff067224 */ /* 0x000fca00000e060b */
[----:B------:R-:W-:Y:S01]  /*07a0*/  IADD3.X R9, PT, PT, RZ, R6, RZ, P1, !PT ;  /* 0x00000006ff097210 */ /* 0x000fe20000ffe4ff */
[----:B------:R-:W-:-:S04]  /*07b0*/  IMAD.WIDE.U32 R6, R8, UR4, RZ ;  /* 0x0000000408067c25 */ /* 0x000fc8000f8e00ff */
[----:B------:R-:W-:Y:S01]  /*07c0*/  IMAD R10, R9, UR4, R7 ;  /* 0x00000004090a7c24 */ /* 0x000fe2000f8e0207 */
[----:B------:R-:W-:Y:S02]  /*07d0*/  IADD3 R13, P0, PT, -R6, R0, RZ ;  /* 0x00000000060d7210 */ /* 0x000fe40007f1e1ff */
[----:B------:R-:W-:-:S03]  /*07e0*/  IADD3 R7, P2, PT, R8, 0x1, RZ ;  /* 0x0000000108077810 */ /* 0x000fc60007f5e0ff */
[----:B------:R-:W-:Y:S01]  /*07f0*/  IMAD.X R12, R5, 0x1, ~R10, P0 ;  /* 0x00000001050c7824 */ /* 0x000fe200000e0e0a */
[C---:B------:R-:W-:Y:S01]  /*0800*/  ISETP.GE.U32.AND P0, PT, R13.reuse, UR4, PT ;  /* 0x000000040d007c0c */ /* 0x040fe2000bf06070 */
[----:B------:R-:W-:Y:S01]  /*0810*/  IMAD.X R6, RZ, RZ, R9, P2 ;  /* 0x000000ffff067224 */ /* 0x000fe200010e0609 */
[----:B------:R-:W-:Y:S02]  /*0820*/  IADD3 R10, P1, PT, R13, -UR4, RZ ;  /* 0x800000040d0a7c10 */ /* 0x000fe4000ff3e0ff */
[C---:B------:R-:W-:Y:S02]  /*0830*/  ISETP.GE.U32.AND.EX P0, PT, R12.reuse, RZ, PT, P0 ;  /* 0x000000ff0c00720c */ /* 0x040fe40003f06100 */
[----:B------:R-:W-:Y:S02]  /*0840*/  IADD3.X R11, PT, PT, R12, -0x1, RZ, P1, !PT ;  /* 0xffffffff0c0b7810 */ /* 0x000fe40000ffe4ff */
[----:B------:R-:W-:Y:S02]  /*0850*/  SEL R10, R10, R13, P0 ;  /* 0x0000000d0a0a7207 */ /* 0x000fe40000000000 */
[----:B------:R-:W-:-:S02]  /*0860*/  SEL R7, R7, R8, P0 ;  /* 0x0000000807077207 */ /* 0x000fc40000000000 */
[----:B------:R-:W-:Y:S02]  /*0870*/  SEL R8, R11, R12, P0 ;  /* 0x0000000c0b087207 */ /* 0x000fe40000000000 */
[----:B------:R-:W-:Y:S02]  /*0880*/  SEL R6, R6, R9, P0 ;  /* 0x0000000906067207 */ /* 0x000fe40000000000 */
[----:B------:R-:W-:Y:S02]  /*0890*/  ISETP.GE.U32.AND P0, PT, R10, UR4, PT ;  /* 0x000000040a007c0c */ /* 0x000fe4000bf06070 */
[----:B------:R-:W-:Y:S02]  /*08a0*/  IADD3 R10, P2, PT, R7, 0x1, RZ ;  /* 0x00000001070a7810 */ /* 0x000fe40007f5e0ff */
[----:B------:R-:W-:Y:S02]  /*08b0*/  ISETP.GE.U32.AND.EX P0, PT, R8, RZ, PT, P0 ;  /* 0x000000ff0800720c */ /* 0x000fe40003f06100 */
[----:B------:R-:W-:-:S02]  /*08c0*/  IADD3.X R11, PT, PT, RZ, R6, RZ, P2, !PT ;  /* 0x00000006ff0b7210 */ /* 0x000fc400017fe4ff */
[----:B------:R-:W-:Y:S01]  /*08d0*/  SEL R10, R10, R7, P0 ;  /* 0x000000070a0a7207 */ /* 0x000fe20000000000 */
[----:B------:R-:W-:Y:S01]  /*08e0*/  HFMA2 R7, -RZ, RZ, 0, 0 ;  /* 0x00000000ff077431 */ /* 0x000fe200000001ff */
[----:B------:R-:W-:Y:S02]  /*08f0*/  ISETP.NE.U32.AND P1, PT, RZ, UR4, PT ;  /* 0x00000004ff007c0c */ /* 0x000fe4000bf25070 */
[----:B------:R-:W-:Y:S01]  /*0900*/  SEL R11, R11, R6, P0 ;  /* 0x000000060b0b7207 */ /* 0x000fe20000000000 */
[----:B------:R-:W-:Y:S01]  /*0910*/  IMAD.MOV.U32 R6, RZ, RZ, R4 ;  /* 0x000000ffff067224 */ /* 0x000fe200078e0004 */
[----:B------:R-:W-:-:S04]  /*0920*/  ISETP.NE.AND.EX P1, PT, RZ, RZ, PT, P1 ;  /* 0x000000ffff00720c */ /* 0x000fc80003f25310 */
[----:B------:R-:W-:Y:S02]  /*0930*/  SEL R10, R10, 0xffffffff, P1 ;  /* 0xffffffff0a0a7807 */ /* 0x000fe40000800000 */
[----:B------:R-:W-:Y:S01]  /*0940*/  SEL R11, R11, 0xffffffff, P1 ;  /* 0xffffffff0b0b7807 */ /* 0x000fe20000800000 */
[----:B------:R-:W-:Y:S06]  /*0950*/  RET.REL.NODEC R6 `(_Z26index_select_kernel_scalarIfEvPKT_PKjPS0_jjj) ;  /* 0xfffffff406a87950 */ /* 0x000fec0003c3ffff */
.L_x_4:
[----:B------:R-:W-:-:S00]  /*0960*/  BRA `(.L_x_4) ;  /* 0xfffffffc00fc7947 */ /* 0x000fc0000383ffff */
[----:B------:R-:W-:-:S00]  /*0970*/  NOP ;  /* 0x0000000000007918 */ /* 0x000fc00000000000 */
        /* <DEDUP_REMOVED lines=8> */
.L_x_33:


//--------------------- .text._Z23index_select_kernel_vecIfLi4EEvPKT_PKjPS0_jjj --------------------------
	.section	.text._Z23index_select_kernel_vecIfLi4EEvPKT_PKjPS0_jjj,"ax",@progbits
	.align	128
        .global         _Z23index_select_kernel_vecIfLi4EEvPKT_PKjPS0_jjj
        .type           _Z23index_select_kernel_vecIfLi4EEvPKT_PKjPS0_jjj,@function
        .size           _Z23index_select_kernel_vecIfLi4EEvPKT_PKjPS0_jjj,(.L_x_34 - _Z23index_select_kernel_vecIfLi4EEvPKT_PKjPS0_jjj)
        .other          _Z23index_select_kernel_vecIfLi4EEvPKT_PKjPS0_jjj,@"STO_CUDA_ENTRY STV_DEFAULT"
_Z23index_select_kernel_vecIfLi4EEvPKT_PKjPS0_jjj:
.text._Z23index_select_kernel_vecIfLi4EEvPKT_PKjPS0_jjj:
[----:B------:R-:W-:Y:S01]  /*0000*/  LDC R1, c[0x0][0x37c] ;  /* 0x0000df00ff017b82 */ /* 0x000fe20000000800 */
[----:B------:R-:W0:Y:S01]  /*0010*/  S2R R5, SR_TID.X ;  /* 0x0000000000057919 */ /* 0x000e220000002100 */
[----:B------:R-:W1:Y:S06]  /*0020*/  LDCU UR4, c[0x0][0x39c] ;  /* 0x00007380ff0477ac */ /* 0x000e6c0008000800 */
[----:B------:R-:W0:Y:S08]  /*0030*/  S2UR UR5, SR_CTAID.X ;  /* 0x00000000000579c3 */ /* 0x000e300000002500 */
[----:B------:R-:W0:Y:S08]  /*0040*/  LDC R6, c[0x0][0x360] ;  /* 0x0000d800ff067b82 */ /* 0x000e300000000800 */
[----:B------:R-:W2:Y:S01]  /*0050*/  LDC R12, c[0x0][0x3a0] ;  /* 0x0000e800ff0c7b82 */ /* 0x000ea20000000800 */
[----:B-1----:R-:W-:Y:S01]  /*0060*/  USHF.R.U32.HI UR4, URZ, 0x2, UR4 ;  /* 0x00000002ff047899 */ /* 0x002fe20008011604 */
[----:B0-----:R-:W-:-:S05]  /*0070*/  IMAD R5, R6, UR5, R5 ;  /* 0x0000000506057c24 */ /* 0x001fca000f8e0205 */
[----:B--2---:R-:W-:-:S03]  /*0080*/  IMAD.WIDE.U32 R12, R12, UR4, RZ ;  /* 0x000000040c0c7c25 */ /* 0x004fc6000f8e00ff */
[----:B------:R-:W-:-:S04]  /*0090*/  ISETP.GT.U32.AND P0, PT, R12, R5, PT ;  /* 0x000000050c00720c */ /* 0x000fc80003f04070 */
[----:B------:R-:W-:-:S13]  /*00a0*/  ISETP.GT.U32.AND.EX P0, PT, R13, RZ, PT, P0 ;  /* 0x000000ff0d00720c */ /* 0x000fda0003f04100 */
[----:B------:R-:W-:Y:S05]  /*00b0*/  @!P0 EXIT ;  /* 0x000000000000894d */ /* 0x000fea0003800000 */
[----:B------:R-:W0:Y:S01]  /*00c0*/  LDCU UR4, c[0x0][0x370] ;  /* 0x00006e00ff0477ac */ /* 0x000e220008000800 */
[----:B------:R-:W-:Y:S01]  /*00d0*/  IMAD.MOV.U32 R15, RZ, RZ, RZ ;  /* 0x000000ffff0f7224 */ /* 0x000fe200078e00ff */
[----:B------:R-:W-:Y:S01]  /*00e0*/  BSSY.RECONVERGENT B0, `(.L_x_5) ;  /* 0x0000028000007945 */ /* 0x000fe20003800200 */
[----:B0-----:R-:W-:-:S03]  /*00f0*/  IMAD.WIDE.U32 R6, R6, UR4, RZ ;  /* 0x0000000406067c25 */ /* 0x001fc6000f8e00ff */
[----:B------:R-:W-:-:S04]  /*0100*/  IADD3 R9, P1, PT, R6, R5, RZ ;  /* 0x0000000506097210 */ /* 0x000fc80007f3e0ff */
[----:B------:R-:W-:Y:S01]  /*0110*/  ISETP.GE.U32.AND P0, PT, R9, R12, PT ;  /* 0x0000000c0900720c */ /* 0x000fe20003f06070 */
[----:B------:R-:W-:Y:S01]  /*0120*/  IMAD.X R11, R7, 0x1, R15, P1 ;  /* 0x00000001070b7824 */ /* 0x000fe200008e060f */
[----:B------:R-:W-:-:S04]  /*0130*/  ISETP.GT.U32.AND P1, PT, R12, R9, PT ;  /* 0x000000090c00720c */ /* 0x000fc80003f24070 */
[----:B------:R-:W-:Y:S02]  /*0140*/  ISETP.GE.U32.AND.EX P0, PT, R11, R13, PT, P0 ;  /* 0x0000000d0b00720c */ /* 0x000fe40003f06100 */
[C---:B------:R-:W-:Y:S02]  /*0150*/  ISETP.GT.U32.AND.EX P1, PT, R13.reuse, R11, PT, P1 ;  /* 0x0000000b0d00720c */ /* 0x040fe40003f24110 */
[----:B------:R-:W-:Y:S02]  /*0160*/  SEL R0, RZ, 0x1, P0 ;  /* 0x00000001ff007807 */ /* 0x000fe40000000000 */
[----:B------:R-:W-:Y:S02]  /*0170*/  SEL R3, R12, R9, P1 ;  /* 0x000000090c037207 */ /* 0x000fe40000800000 */
[----:B------:R-:W-:Y:S02]  /*0180*/  SEL R2, R13, R11, P1 ;  /* 0x0000000b0d027207 */ /* 0x000fe40000800000 */
[----:B------:R-:W-:-:S04]  /*0190*/  IADD3 R18, P0, P1, R3, -R9, -R0 ;  /* 0x8000000903127210 */ /* 0x000fc8000791e800 */
[----:B------:R-:W-:-:S04]  /*01a0*/  IADD3.X R21, PT, PT, R2, -0x1, ~R11, P0, P1 ;  /* 0xffffffff02157810 */ /* 0x000fc800007e2c0b */
[----:B------:R-:W-:-:S04]  /*01b0*/  LOP3.LUT R2, R21, R7, RZ, 0xfc, !PT ;  /* 0x0000000715027212 */ /* 0x000fc800078efcff */
[----:B------:R-:W-:-:S13]  /*01c0*/  ISETP.NE.U32.AND P0, PT, R2, RZ, PT ;  /* 0x000000ff0200720c */ /* 0x000fda0003f05070 */
[----:B------:R-:W-:Y:S05]  /*01d0*/  @P0 BRA `(.L_x_6) ;  /* 0x0000000000500947 */ /* 0x000fea0003800000 */
[----:B------:R-:W0:Y:S01]  /*01e0*/  I2F.U32.RP R4, R6 ;  /* 0x0000000600047306 */ /* 0x000e220000209000 */
[----:B------:R-:W-:Y:S02]  /*01f0*/  IADD3 R9, PT, PT, RZ, -R6, RZ ;  /* 0x80000006ff097210 */ /* 0x000fe40007ffe0ff */
[----:B------:R-:W-:-:S05]  /*0200*/  ISETP.NE.U32.AND P2, PT, R6, RZ, PT ;  /* 0x000000ff0600720c */ /* 0x000fca0003f45070 */
[----:B0-----:R-:W0:Y:S02]  /*0210*/  MUFU.RCP R4, R4 ;  /* 0x0000000400047308 */ /* 0x001e240000001000 */
[----:B0-----:R-:W-:-:S06]  /*0220*/  VIADD R2, R4, 0xffffffe ;  /* 0x0ffffffe04027836 */ /* 0x001fcc0000000000 */
[----:B------:R0:W1:Y:S02]  /*0230*/  F2I.FTZ.U32.TRUNC.NTZ R3, R2 ;  /* 0x0000000200037305 */ /* 0x000064000021f000 */
[----:B0-----:R-:W-:Y:S02]  /*0240*/  IMAD.MOV.U32 R2, RZ, RZ, RZ ;  /* 0x000000ffff027224 */ /* 0x001fe400078e00ff */
[----:B-1----:R-:W-:-:S04]  /*0250*/  IMAD R9, R9, R3, RZ ;  /* 0x0000000309097224 */ /* 0x002fc800078e02ff */
[----:B------:R-:W-:-:S04]  /*0260*/  IMAD.HI.U32 R3, R3, R9, R2 ;  /* 0x0000000903037227 */ /* 0x000fc800078e0002 */
[----:B------:R-:W-:Y:S02]  /*0270*/  IMAD.MOV.U32 R9, RZ, RZ, RZ ;  /* 0x000000ffff097224 */ /* 0x000fe400078e00ff */
[----:B------:R-:W-:-:S04]  /*0280*/  IMAD.HI.U32 R8, R3, R18, RZ ;  /* 0x0000001203087227 */ /* 0x000fc800078e00ff */
[----:B------:R-:W-:-:S04]  /*0290*/  IMAD.MOV R3, RZ, RZ, -R8 ;  /* 0x000000ffff037224 */ /* 0x000fc800078e0a08 */
[----:B------:R-:W-:-:S05]  /*02a0*/  IMAD R3, R6, R3, R18 ;  /* 0x0000000306037224 */ /* 0x000fca00078e0212 */
[----:B------:R-:W-:-:S13]  /*02b0*/  ISETP.GE.U32.AND P0, PT, R3, R6, PT ;  /* 0x000000060300720c */ /* 0x000fda0003f06070 */
[----:B------:R-:W-:Y:S01]  /*02c0*/  @P0 IMAD.IADD R3, R3, 0x1, -R6 ;  /* 0x0000000103030824 */ /* 0x000fe200078e0a06 */
[----:B------:R-:W-:-:S04]  /*02d0*/  @P0 IADD3 R8, PT, PT, R8, 0x1, RZ ;  /* 0x0000000108080810 */ /* 0x000fc80007ffe0ff */
[----:B------:R-:W-:-:S13]  /*02e0*/  ISETP.GE.U32.AND P1, PT, R3, R6, PT ;  /* 0x000000060300720c */ /* 0x000fda0003f26070 */
[----:B------:R-:W-:Y:S01]  /*02f0*/  @P1 VIADD R8, R8, 0x1 ;  /* 0x0000000108081836 */ /* 0x000fe20000000000 */
[----:B------:R-:W-:Y:S01]  /*0300*/  @!P2 LOP3.LUT R8, RZ, R6, RZ, 0x33, !PT ;  /* 0x00000006ff08a212 */ /* 0x000fe200078e33ff */
[----:B------:R-:W-:Y:S06]  /*0310*/  BRA `(.L_x_7) ;  /* 0x0000000000107947 */ /* 0x000fec0003800000 */
.L_x_6:
[----:B------:R-:W-:Y:S01]  /*0320*/  IMAD.MOV.U32 R8, RZ, RZ, R6 ;  /* 0x000000ffff087224 */ /* 0x000fe200078e0006 */
[----:B------:R-:W-:Y:S02]  /*0330*/  MOV R9, R7 ;  /* 0x0000000700097202 */ /* 0x000fe40000000f00 */
[----:B------:R-:W-:-:S07]  /*0340*/  MOV R10, 0x360 ;  /* 0x00000360000a7802 */ /* 0x000fce0000000f00 */
[----:B------:R-:W-:Y:S05]  /*0350*/  CALL.REL.NOINC `($__internal_1_$__cuda_sm20_div_u64) ;  /* 0x00000014005c7944 */ /* 0x000fea0003c00000 */
.L_x_7:
[----:B------:R-:W-:Y:S05]  /*0360*/  BSYNC.RECONVERGENT B0 ;  /* 0x0000000000007941 */ /* 0x000fea0003800200 */
.L_x_5:
[----:B------:R-:W-:Y:S01]  /*0370*/  IADD3 R0, P1, PT, R8, R0, RZ ;  /* 0x0000000008007210 */ /* 0x000fe20007f3e0ff */
[----:B------:R-:W0:Y:S01]  /*0380*/  LDCU UR4, c[0x0][0x39c] ;  /* 0x00007380ff0477ac */ /* 0x000e220008000800 */
[----:B------:R-:W-:Y:S02]  /*0390*/  BSSY.RECONVERGENT B0, `(.L_x_8) ;  /* 0x0000052000007945 */ /* 0x000fe40003800200 */
[----:B------:R-:W-:Y:S01]  /*03a0*/  LOP3.LUT R2, R0, 0x3, RZ, 0xc0, !PT ;  /* 0x0000000300027812 */ /* 0x000fe200078ec0ff */
[----:B------:R-:W1:Y:S03]  /*03b0*/  LDCU.64 UR6, c[0x0][0x358] ;  /* 0x00006b00ff0677ac */ /* 0x000e660008000a00 */
[----:B------:R-:W-:Y:S01]  /*03c0*/  ISETP.NE.U32.AND P0, PT, R2, 0x3, PT ;  /* 0x000000030200780c */ /* 0x000fe20003f05070 */
[----:B------:R-:W2:Y:S01]  /*03d0*/  LDCU.128 UR12, c[0x0][0x380] ;  /* 0x00007000ff0c77ac */ /* 0x000ea20008000c00 */
[----:B------:R-:W-:-:S02]  /*03e0*/  IMAD.X R2, RZ, RZ, R9, P1 ;  /* 0x000000ffff027224 */ /* 0x000fc400008e0609 */
[----:B------:R-:W-:Y:S01]  /*03f0*/  ISETP.NE.AND.EX P0, PT, RZ, RZ, PT, P0 ;  /* 0x000000ffff00720c */ /* 0x000fe20003f05300 */
[----:B0-----:R-:W-:-:S12]  /*0400*/  USHF.R.U32.HI UR5, URZ, 0x2, UR4 ;  /* 0x00000002ff057899 */ /* 0x001fd80008011604 */
[----:B-1----:R-:W-:Y:S05]  /*0410*/  @!P0 BRA `(.L_x_9) ;  /* 0x0000000400248947 */ /* 0x002fea0003800000 */
[----:B------:R-:W0:Y:S01]  /*0420*/  LDCU.64 UR8, c[0x0][0x390] ;  /* 0x00007200ff0877ac */ /* 0x000e220008000a00 */
[----:B------:R-:W-:Y:S01]  /*0430*/  VIADD R4, R0, 0x1 ;  /* 0x0000000100047836 */ /* 0x000fe20000000000 */
[----:B------:R-:W-:-:S04]  /*0440*/  SHF.L.U64.HI R14, R6, 0x4, R7 ;  /* 0x00000004060e7819 */ /* 0x000fc80000010207 */
[----:B------:R-:W-:-:S04]  /*0450*/  LOP3.LUT R4, R4, 0x3, RZ, 0xc0, !PT ;  /* 0x0000000304047812 */ /* 0x000fc800078ec0ff */
[----:B------:R-:W-:-:S05]  /*0460*/  IADD3 R4, P1, PT, RZ, -R4, RZ ;  /* 0x80000004ff047210 */ /* 0x000fca0007f3e0ff */
[----:B------:R-:W-:Y:S01]  /*0470*/  IMAD.X R16, RZ, RZ, -0x1, P1 ;  /* 0xffffffffff107424 */ /* 0x000fe200008e06ff */
[----:B0-----:R-:W-:-:S04]  /*0480*/  LEA R3, P0, R5, UR8, 0x4 ;  /* 0x0000000805037c11 */ /* 0x001fc8000f8020ff */
[----:B------:R-:W-:-:S09]  /*0490*/  LEA.HI.X R17, R5, UR9, R15, 0x4, P0 ;  /* 0x0000000905117c11 */ /* 0x000fd200080f240f */
.L_x_13:
[----:B------:R-:W-:Y:S01]  /*04a0*/  ISETP.NE.U32.AND P0, PT, R15, RZ, PT ;  /* 0x000000ff0f00720c */ /* 0x000fe20003f05070 */
[----:B------:R-:W-:-:S12]  /*04b0*/  BSSY.RECONVERGENT B1, `(.L_x_10) ;  /* 0x0000026000017945 */ /* 0x000fd80003800200 */
[----:B0-----:R-:W-:Y:S05]  /*04c0*/  @P0 BRA `(.L_x_11) ;  /* 0x00000000005c0947 */ /* 0x001fea0003800000 */
[----:B------:R-:W0:Y:S01]  /*04d0*/  I2F.U32.RP R10, UR5 ;  /* 0x00000005000a7d06 */ /* 0x000e220008209000 */
[----:B------:R-:W-:Y:S01]  /*04e0*/  IMAD R11, RZ, RZ, -UR5 ;  /* 0x80000005ff0b7e24 */ /* 0x000fe2000f8e02ff */
[----:B------:R-:W-:-:S06]  /*04f0*/  ISETP.NE.U32.AND P2, PT, RZ, UR5, PT ;  /* 0x00000005ff007c0c */ /* 0x000fcc000bf45070 */
[----:B0-----:R-:W0:Y:S02]  /*0500*/  MUFU.RCP R10, R10 ;  /* 0x0000000a000a7308 */ /* 0x001e240000001000 */
[----:B0-----:R-:W-:-:S06]  /*0510*/  IADD3 R8, PT, PT, R10, 0xffffffe, RZ ;  /* 0x0ffffffe0a087810 */ /* 0x001fcc0007ffe0ff */
[----:B------:R0:W1:Y:S02]  /*0520*/  F2I.FTZ.U32.TRUNC.NTZ R9, R8 ;  /* 0x0000000800097305 */ /* 0x000064000021f000 */
[----:B0-----:R-:W-:Y:S02]  /*0530*/  IMAD.MOV.U32 R8, RZ, RZ, RZ ;  /* 0x000000ffff087224 */ /* 0x001fe400078e00ff */
[----:B-1----:R-:W-:-:S04]  /*0540*/  IMAD R11, R11, R9, RZ ;  /* 0x000000090b0b7224 */ /* 0x002fc800078e02ff */
[----:B------:R-:W-:-:S04]  /*0550*/  IMAD.HI.U32 R18, R9, R11, R8 ;  /* 0x0000000b09127227 */ /* 0x000fc800078e0008 */
[----:B------:R-:W-:Y:S02]  /*0560*/  HFMA2 R11, -RZ, RZ, 0, 0 ;  /* 0x00000000ff0b7431 */ /* 0x000fe400000001ff */
[----:B------:R-:W-:-:S04]  /*0570*/  IMAD.HI.U32 R8, R18, R5, RZ ;  /* 0x0000000512087227 */ /* 0x000fc800078e00ff */
[----:B------:R-:W-:-:S04]  /*0580*/  IMAD.MOV R18, RZ, RZ, -R8 ;  /* 0x000000ffff127224 */ /* 0x000fc800078e0a08 */
[----:B------:R-:W-:-:S05]  /*0590*/  IMAD R9, R18, UR5, R5 ;  /* 0x0000000512097c24 */ /* 0x000fca000f8e0205 */
[----:B------:R-:W-:-:S13]  /*05a0*/  ISETP.GE.U32.AND P0, PT, R9, UR5, PT ;  /* 0x0000000509007c0c */ /* 0x000fda000bf06070 */
[----:B------:R-:W-:Y:S01]  /*05b0*/  @P0 IADD3 R9, PT, PT, R9, -UR5, RZ ;  /* 0x8000000509090c10 */ /* 0x000fe2000fffe0ff */
[----:B------:R-:W-:-:S03]  /*05c0*/  @P0 VIADD R8, R8, 0x1 ;  /* 0x0000000108080836 */ /* 0x000fc60000000000 */
[----:B------:R-:W-:Y:S01]  /*05d0*/  ISETP.GE.U32.AND P1, PT, R9, UR5, PT ;  /* 0x0000000509007c0c */ /* 0x000fe2000bf26070 */
[----:B------:R-:W-:-:S12]  /*05e0*/  IMAD.MOV.U32 R9, RZ, RZ, RZ ;  /* 0x000000ffff097224 */ /* 0x000fd800078e00ff */
[----:B------:R-:W-:Y:S01]  /*05f0*/  @P1 VIADD R8, R8, 0x1 ;  /* 0x0000000108081836 */ /* 0x000fe20000000000 */
[----:B------:R-:W-:-:S05]  /*0600*/  @!P2 LOP3.LUT R8, RZ, UR5, RZ, 0x33, !PT ;  /* 0x00000005ff08ac12 */ /* 0x000fca000f8e33ff */
[----:B------:R-:W-:-:S04]  /*0610*/  IMAD.MOV R10, RZ, RZ, -R8 ;  /* 0x000000ffff0a7224 */ /* 0x000fc800078e0a08 */
[----:B------:R-:W-:Y:S01]  /*0620*/  IMAD R10, R10, UR5, R5 ;  /* 0x000000050a0a7c24 */ /* 0x000fe2000f8e0205 */
[----:B------:R-:W-:Y:S06]  /*0630*/  BRA `(.L_x_12) ;  /* 0x0000000000347947 */ /* 0x000fec0003800000 */
.L_x_11:
[----:B------:R-:W-:Y:S01]  /*0640*/  IMAD.MOV.U32 R18, RZ, RZ, R5 ;  /* 0x000000ffff127224 */ /* 0x000fe200078e0005 */
[----:B------:R-:W-:Y:S01]  /*0650*/  MOV R8, UR5 ;  /* 0x0000000500087c02 */ /* 0x000fe20008000f00 */
[----:B------:R-:W-:Y:S01]  /*0660*/  IMAD.MOV.U32 R21, RZ, RZ, R15 ;  /* 0x000000ffff157224 */ /* 0x000fe200078e000f */
[----:B------:R-:W-:Y:S01]  /*0670*/  MOV R10, 0x6a0 ;  /* 0x000006a0000a7802 */ /* 0x000fe20000000f00 */
[----:B------:R-:W-:-:S07]  /*0680*/  IMAD.MOV.U32 R9, RZ, RZ, RZ ;  /* 0x000000ffff097224 */ /* 0x000fce00078e00ff */
[----:B--2---:R-:W-:Y:S05]  /*0690*/  CALL.REL.NOINC `($__internal_1_$__cuda_sm20_div_u64) ;  /* 0x00000010008c7944 */ /* 0x004fea0003c00000 */
[----:B------:R-:W-:Y:S01]  /*06a0*/  IADD3 R19, P0, PT, RZ, -R8, RZ ;  /* 0x80000008ff137210 */ /* 0x000fe20007f1e0ff */
[----:B------:R-:W-:Y:S01]  /*06b0*/  IMAD.MOV.U32 R10, RZ, RZ, R5 ;  /* 0x000000ffff0a7224 */ /* 0x000fe200078e0005 */
[----:B------:R-:W-:-:S03]  /*06c0*/  MOV R11, R15 ;  /* 0x0000000f000b7202 */ /* 0x000fc60000000f00 */
[----:B------:R-:W-:Y:S02]  /*06d0*/  IMAD.X R18, RZ, RZ, ~R9, P0 ;  /* 0x000000ffff127224 */ /* 0x000fe400000e0e09 */
[----:B------:R-:W-:-:S04]  /*06e0*/  IMAD.WIDE.U32 R10, R19, UR5, R10 ;  /* 0x00000005130a7c25 */ /* 0x000fc8000f8e000a */
[----:B------:R-:W-:-:S04]  /*06f0*/  IMAD R19, R18, UR5, RZ ;  /* 0x0000000512137c24 */ /* 0x000fc8000f8e02ff */
[----:B------:R-:W-:-:S07]  /*0700*/  IMAD.IADD R11, R11, 0x1, R19 ;  /* 0x000000010b0b7824 */ /* 0x000fce00078e0213 */
.L_x_12:
[----:B--2---:R-:W-:Y:S05]  /*0710*/  BSYNC.RECONVERGENT B1 ;  /* 0x0000000000017941 */ /* 0x004fea0003800200 */
.L_x_10:
[C---:B------:R-:W-:Y:S01]  /*0720*/  IMAD.SHL.U32 R18, R8.reuse, 0x4, RZ ;  /* 0x0000000408127824 */ /* 0x040fe200078e00ff */
[----:B------:R-:W-:-:S04]  /*0730*/  SHF.L.U64.HI R8, R8, 0x2, R9 ;  /* 0x0000000208087819 */ /* 0x000fc80000010209 */
[----:B------:R-:W-:Y:S02]  /*0740*/  LOP3.LUT R18, R18, 0xfffffffc, RZ, 0xc0, !PT ;  /* 0xfffffffc12127812 */ /* 0x000fe400078ec0ff */
[----:B------:R-:W-:Y:S02]  /*0750*/  LOP3.LUT R8, R8, 0x3, RZ, 0xc0, !PT ;  /* 0x0000000308087812 */ /* 0x000fe400078ec0ff */
[----:B------:R-:W-:-:S04]  /*0760*/  IADD3 R18, P0, PT, R18, UR14, RZ ;  /* 0x0000000e12127c10 */ /* 0x000fc8000ff1e0ff */
[----:B------:R-:W-:-:S05]  /*0770*/  IADD3.X R19, PT, PT, R8, UR15, RZ, P0, !PT ;  /* 0x0000000f08137c10 */ /* 0x000fca00087fe4ff */
[----:B------:R-:W2:Y:S01]  /*0780*/  LDG.E.CONSTANT R9, desc[UR6][R18.64] ;  /* 0x0000000612097981 */ /* 0x000ea2000c1e9900 */
[----:B------:R-:W-:Y:S01]  /*0790*/  UMOV UR4, URZ ;  /* 0x000000ff00047c82 */ /* 0x000fe20008000000 */
[----:B--2---:R-:W-:-:S04]  /*07a0*/  IMAD.WIDE.U32 R8, R9, UR5, R10 ;  /* 0x0000000509087c25 */ /* 0x004fc8000f8e000a */
[----:B------:R-:W-:Y:S01]  /*07b0*/  VIADD R9, R9, UR4 ;  /* 0x0000000409097c36 */ /* 0x000fe20008000000 */
[----:B------:R-:W-:-:S04]  /*07c0*/  LEA R10, P0, R8, UR12, 0x4 ;  /* 0x0000000c080a7c11 */ /* 0x000fc8000f8020ff */
[----:B------:R-:W-:-:S06]  /*07d0*/  LEA.HI.X R11, R8, UR13, R9, 0x4, P0 ;  /* 0x0000000d080b7c11 */ /* 0x000fcc00080f2409 */
[----:B------:R-:W2:Y:S01]  /*07e0*/  LDG.E.128.CONSTANT R8, desc[UR6][R10.64] ;  /* 0x000000060a087981 */ /* 0x000ea2000c1e9d00 */
[----:B------:R-:W-:Y:S01]  /*07f0*/  MOV R18, R3 ;  /* 0x0000000300127202 */ /* 0x000fe20000000f00 */
[----:B------:R-:W-:Y:S01]  /*0800*/  IMAD.MOV.U32 R19, RZ, RZ, R17 ;  /* 0x000000ffff137224 */ /* 0x000fe200078e0011 */
[----:B------:R-:W-:Y:S02]  /*0810*/  IADD3 R4, P0, PT, R4, 0x1, RZ ;  /* 0x0000000104047810 */ /* 0x000fe40007f1e0ff */
[C---:B------:R-:W-:Y:S02]  /*0820*/  IADD3 R5, P1, PT, R6.reuse, R5, RZ ;  /* 0x0000000506057210 */ /* 0x040fe40007f3e0ff */
[----:B------:R-:W-:Y:S01]  /*0830*/  LEA R3, P2, R6, R3, 0x4 ;  /* 0x0000000306037211 */ /* 0x000fe200078420ff */
[----:B------:R-:W-:Y:S01]  /*0840*/  IMAD.X R16, RZ, RZ, R16, P0 ;  /* 0x000000ffff107224 */ /* 0x000fe200000e0610 */
[----:B------:R-:W-:Y:S01]  /*0850*/  ISETP.NE.U32.AND P0, PT, R4, RZ, PT ;  /* 0x000000ff0400720c */ /* 0x000fe20003f05070 */
[----:B------:R-:W-:Y:S01]  /*0860*/  IMAD.X R15, R7, 0x1, R15, P1 ;  /* 0x00000001070f7824 */ /* 0x000fe200008e060f */
[----:B------:R-:W-:-:S02]  /*0870*/  IADD3.X R17, PT, PT, R17, R14, RZ, P2, !PT ;  /* 0x0000000e11117210 */ /* 0x000fc400017fe4ff */
[----:B------:R-:W-:Y:S01]  /*0880*/  ISETP.NE.AND.EX P0, PT, R16, RZ, PT, P0 ;  /* 0x000000ff1000720c */ /* 0x000fe20003f05300 */
[----:B--2---:R0:W-:-:S12]  /*0890*/  STG.E.128 desc[UR6][R18.64], R8 ;  /* 0x0000000812007986 */ /* 0x0041d8000c101d06 */
[----:B------:R-:W-:Y:S05]  /*08a0*/  @P0 BRA `(.L_x_13) ;  /* 0xfffffff800fc0947 */ /* 0x000fea000383ffff */
.L_x_9:
[----:B--2---:R-:W-:Y:S05]  /*08b0*/  BSYNC.RECONVERGENT B0 ;  /* 0x0000000000007941 */ /* 0x004fea0003800200 */
.L_x_8:
[----:B------:R-:W-:-:S04]  /*08c0*/  ISETP.GE.U32.AND P0, PT, R0, 0x3, PT ;  /* 0x000000030000780c */ /* 0x000fc80003f06070 */
[----:B------:R-:W-:-:S13]  /*08d0*/  ISETP.GE.U32.AND.EX P0, PT, R2, RZ, PT, P0 ;  /* 0x000000ff0200720c */ /* 0x000fda0003f06100 */
[----:B------:R-:W-:Y:S05]  /*08e0*/  @!P0 EXIT ;  /* 0x000000000000894d */ /* 0x000fea0003800000 */
[----:B------:R-:W1:Y:S01]  /*08f0*/  LDCU.64 UR8, c[0x0][0x390] ;  /* 0x00007200ff0877ac */ /* 0x000e620008000a00 */
[C-C-:B------:R-:W-:Y:S02]  /*0900*/  SHF.L.U64.HI R2, R6.reuse, 0x1, R7.reuse ;  /* 0x0000000106027819 */ /* 0x140fe40000010207 */
[C-C-:B------:R-:W-:Y:S01]  /*0910*/  SHF.L.U64.HI R4, R6.reuse, 0x6, R7.reuse ;  /* 0x0000000606047819 */ /* 0x140fe20000010207 */
[----:B------:R-:W2:Y:S01]  /*0920*/  LDCU.128 UR12, c[0x0][0x380] ;  /* 0x00007000ff0c77ac */ /* 0x000ea20008000c00 */
[----:B------:R-:W-:Y:S02]  /*0930*/  SHF.L.U64.HI R14, R6, 0x5, R7 ;  /* 0x00000005060e7819 */ /* 0x000fe40000010207 */
[----:B-1----:R-:W-:-:S04]  /*0940*/  LEA R0, P0, R5, UR8, 0x4 ;  /* 0x0000000805007c11 */ /* 0x002fc8000f8020ff */
[----:B--2---:R-:W-:-:S09]  /*0950*/  LEA.HI.X R3, R5, UR9, R15, 0x4, P0 ;  /* 0x0000000905037c11 */ /* 0x004fd200080f240f */
.L_x_26:
[----:B------:R-:W-:Y:S01]  /*0960*/  ISETP.NE.U32.AND P0, PT, R15, RZ, PT ;  /* 0x000000ff0f00720c */ /* 0x000fe20003f05070 */
[----:B------:R-:W-:-:S12]  /*0970*/  BSSY.RECONVERGENT B0, `(.L_x_14) ;  /* 0x0000026000007945 */ /* 0x000fd80003800200 */
[----:B-1----:R-:W-:Y:S05]  /*0980*/  @P0 BRA `(.L_x_15) ;  /* 0x00000000005c0947 */ /* 0x002fea0003800000 */
[----:B0-----:R-:W0:Y:S01]  /*0990*/  I2F.U32.RP R11, UR5 ;  /* 0x00000005000b7d06 */ /* 0x001e220008209000 */
[----:B------:R-:W-:Y:S01]  /*09a0*/  IMAD R17, RZ, RZ, -UR5 ;  /* 0x80000005ff117e24 */ /* 0x000fe2000f8e02ff */
[----:B------:R-:W-:Y:S01]  /*09b0*/  ISETP.NE.U32.AND P2, PT, RZ, UR5, PT ;  /* 0x00000005ff007c0c */ /* 0x000fe2000bf45070 */
[----:B------:R-:W-:-:S05]  /*09c0*/  IMAD.MOV.U32 R8, RZ, RZ, RZ ;  /* 0x000000ffff087224 */ /* 0x000fca00078e00ff */
[----:B0-----:R-:W0:Y:S02]  /*09d0*/  MUFU.RCP R11, R11 ;  /* 0x0000000b000b7308 */ /* 0x001e240000001000 */
[----:B0-----:R-:W-:Y:S02]  /*09e0*/  VIADD R16, R11, 0xffffffe ;  /* 0x0ffffffe0b107836 */ /* 0x001fe40000000000 */
[----:B------:R-:W-:-:S04]  /*09f0*/  IMAD.MOV.U32 R11, RZ, RZ, RZ ;  /* 0x000000ffff0b7224 */ /* 0x000fc800078e00ff */
[----:B------:R-:W0:Y:S02]  /*0a00*/  F2I.FTZ.U32.TRUNC.NTZ R9, R16 ;  /* 0x0000001000097305 */ /* 0x000e24000021f000 */
[----:B0-----:R-:W-:-:S04]  /*0a10*/  IMAD R17, R17, R9, RZ ;  /* 0x0000000911117224 */ /* 0x001fc800078e02ff */
[----:B------:R-:W-:-:S06]  /*0a20*/  IMAD.HI.U32 R8, R9, R17, R8 ;  /* 0x0000001109087227 */ /* 0x000fcc00078e0008 */
[----:B------:R-:W-:-:S05]  /*0a30*/  IMAD.HI.U32 R8, R8, R5, RZ ;  /* 0x0000000508087227 */ /* 0x000fca00078e00ff */
[----:B------:R-:W-:-:S05]  /*0a40*/  IADD3 R10, PT, PT, -R8, RZ, RZ ;  /* 0x000000ff080a7210 */ /* 0x000fca0007ffe1ff */
[----:B------:R-:W-:-:S05]  /*0a50*/  IMAD R9, R10, UR5, R5 ;  /* 0x000000050a097c24 */ /* 0x000fca000f8e0205 */
[----:B------:R-:W-:-:S13]  /*0a60*/  ISETP.GE.U32.AND P0, PT, R9, UR5, PT ;  /* 0x0000000509007c0c */ /* 0x000fda000bf06070 */
[----:B------:R-:W-:Y:S02]  /*0a70*/  @P0 VIADD R9, R9, -UR5 ;  /* 0x8000000509090c36 */ /* 0x000fe40008000000 */
[----:B------:R-:W-:-:S03]  /*0a80*/  @P0 VIADD R8, R8, 0x1 ;  /* 0x0000000108080836 */ /* 0x000fc60000000000 */
[----:B------:R-:W-:Y:S01]  /*0a90*/  ISETP.GE.U32.AND P1, PT, R9, UR5, PT ;  /* 0x0000000509007c0c */ /* 0x000fe2000bf26070 */
[----:B------:R-:W-:-:S12]  /*0aa0*/  IMAD.MOV.U32 R9, RZ, RZ, RZ ;  /* 0x000000ffff097224 */ /* 0x000fd800078e00ff */
[----:B------:R-:W-:Y:S01]  /*0ab0*/  @P1 VIADD R8, R8, 0x1 ;  /* 0x0000000108081836 */ /* 0x000fe20000000000 */
[----:B------:R-:W-:-:S04]  /*0ac0*/  @!P2 LOP3.LUT R8, RZ, UR5, RZ, 0x33, !PT ;  /* 0x00000005ff08ac12 */ /* 0x000fc8000f8e33ff */
[----:B------:R-:W-:-:S05]  /*0ad0*/  IADD3 R10, PT, PT, -R8, RZ, RZ ;  /* 0x000000ff080a7210 */ /* 0x000fca0007ffe1ff */
[----:B------:R-:W-:Y:S01]  /*0ae0*/  IMAD R10, R10, UR5, R5 ;  /* 0x000000050a0a7c24 */ /* 0x000fe2000f8e0205 */
[----:B------:R-:W-:Y:S06]  /*0af0*/  BRA `(.L_x_16) ;  /* 0x0000000000347947 */ /* 0x000fec0003800000 */
.L_x_15:
[----:B0-----:R-:W-:Y:S01]  /*0b00*/  IMAD.MOV.U32 R18, RZ, RZ, R5 ;  /* 0x000000ffff127224 */ /* 0x001fe200078e0005 */
[----:B------:R-:W-:Y:S01]  /*0b10*/  MOV R21, R15 ;  /* 0x0000000f00157202 */ /* 0x000fe20000000f00 */
[----:B------:R-:W-:Y:S01]  /*0b20*/  IMAD.U32 R8, RZ, RZ, UR5 ;  /* 0x00000005ff087e24 */ /* 0x000fe2000f8e00ff */
[----:B------:R-:W-:Y:S01]  /*0b30*/  MOV R10, 0xb60 ;  /* 0x00000b60000a7802 */ /* 0x000fe20000000f00 */
[----:B------:R-:W-:-:S07]  /*0b40*/  IMAD.MOV.U32 R9, RZ, RZ, RZ ;  /* 0x000000ffff097224 */ /* 0x000fce00078e00ff */
[----:B------:R-:W-:Y:S05]  /*0b50*/  CALL.REL.NOINC `($__internal_1_$__cuda_sm20_div_u64) ;  /* 0x0000000c005c7944 */ /* 0x000fea0003c00000 */
[----:B------:R-:W-:Y:S01]  /*0b60*/  IADD3 R17, P0, PT, RZ, -R8, RZ ;  /* 0x80000008ff117210 */ /* 0x000fe20007f1e0ff */
[----:B------:R-:W-:Y:S01]  /*0b70*/  IMAD.MOV.U32 R11, RZ, RZ, R15 ;  /* 0x000000ffff0b7224 */ /* 0x000fe200078e000f */
[----:B------:R-:W-:-:S03]  /*0b80*/  MOV R10, R5 ;  /* 0x00000005000a7202 */ /* 0x000fc60000000f00 */
[----:B------:R-:W-:Y:S02]  /*0b90*/  IMAD.X R16, RZ, RZ, ~R9, P0 ;  /* 0x000000ffff107224 */ /* 0x000fe400000e0e09 */
[----:B------:R-:W-:-:S04]  /*0ba0*/  IMAD.WIDE.U32 R10, R17, UR5, R10 ;  /* 0x00000005110a7c25 */ /* 0x000fc8000f8e000a */
[----:B------:R-:W-:-:S04]  /*0bb0*/  IMAD R17, R16, UR5, RZ ;  /* 0x0000000510117c24 */ /* 0x000fc8000f8e02ff */
[----:B------:R-:W-:-:S07]  /*0bc0*/  IMAD.IADD R11, R17, 0x1, R11 ;  /* 0x00000001110b7824 */ /* 0x000fce00078e020b */
.L_x_16:
[----:B------:R-:W-:Y:S05]  /*0bd0*/  BSYNC.RECONVERGENT B0 ;  /* 0x0000000000007941 */ /* 0x000fea0003800200 */
.L_x_14:
[C---:B------:R-:W-:Y:S01]  /*0be0*/  IMAD.SHL.U32 R18, R8.reuse, 0x4, RZ ;  /* 0x0000000408127824 */ /* 0x040fe200078e00ff */
[----:B------:R-:W-:-:S04]  /*0bf0*/  SHF.L.U64.HI R8, R8, 0x2, R9 ;  /* 0x0000000208087819 */ /* 0x000fc80000010209 */
[----:B------:R-:W-:Y:S02]  /*0c00*/  LOP3.LUT R18, R18, 0xfffffffc, RZ, 0xc0, !PT ;  /* 0xfffffffc12127812 */ /* 0x000fe400078ec0ff */
[----:B------:R-:W-:Y:S02]  /*0c10*/  LOP3.LUT R8, R8, 0x3, RZ, 0xc0, !PT ;  /* 0x0000000308087812 */ /* 0x000fe400078ec0ff */
[----:B------:R-:W-:-:S04]  /*0c20*/  IADD3 R18, P0, PT, R18, UR14, RZ ;  /* 0x0000000e12127c10 */ /* 0x000fc8000ff1e0ff */
[----:B------:R-:W-:-:S06]  /*0c30*/  IADD3.X R19, PT, PT, R8, UR15, RZ, P0, !PT ;  /* 0x0000000f08137c10 */ /* 0x000fcc00087fe4ff */
[----:B------:R-:W2:Y:S01]  /*0c40*/  LDG.E.CONSTANT R19, desc[UR6][R18.64] ;  /* 0x0000000612137981 */ /* 0x000ea2000c1e9900 */
[----:B------:R-:W-:Y:S01]  /*0c50*/  MOV R8, R10 ;  /* 0x0000000a00087202 */ /* 0x000fe20000000f00 */
[----:B------:R-:W-:Y:S01]  /*0c60*/  IMAD.MOV.U32 R9, RZ, RZ, R11 ;  /* 0x000000ffff097224 */ /* 0x000fe200078e000b */
[----:B------:R-:W-:-:S03]  /*0c70*/  UMOV UR4, URZ ;  /* 0x000000ff00047c82 */ /* 0x000fc60008000000 */
[----:B--2---:R-:W-:-:S04]  /*0c80*/  IMAD.WIDE.U32 R8, R19, UR5, R8 ;  /* 0x0000000513087c25 */ /* 0x004fc8000f8e0008 */
[----:B------:R-:W-:Y:S01]  /*0c90*/  VIADD R9, R9, UR4 ;  /* 0x0000000409097c36 */ /* 0x000fe20008000000 */
[----:B------:R-:W-:-:S04]  /*0ca0*/  LEA R10, P0, R8, UR12, 0x4 ;  /* 0x0000000c080a7c11 */ /* 0x000fc8000f8020ff */
[----:B------:R-:W-:-:S06]  /*0cb0*/  LEA.HI.X R11, R8, UR13, R9, 0x4, P0 ;  /* 0x0000000d080b7c11 */ /* 0x000fcc00080f2409 */
[----:B------:R-:W2:Y:S01]  /*0cc0*/  LDG.E.128.CONSTANT R8, desc[UR6][R10.64] ;  /* 0x000000060a087981 */ /* 0x000ea2000c1e9d00 */
[----:B------:R-:W-:Y:S01]  /*0cd0*/  IMAD.MOV.U32 R18, RZ, RZ, R0 ;  /* 0x000000ffff127224 */ /* 0x000fe200078e0000 */
[----:B------:R-:W-:Y:S01]  /*0ce0*/  MOV R19, R3 ;  /* 0x0000000300137202 */ /* 0x000fe20000000f00 */
[----:B------:R-:W-:Y:S01]  /*0cf0*/  BSSY.RECONVERGENT B0, `(.L_x_17) ;  /* 0x0000028000007945 */ /* 0x000fe20003800200 */
[----:B------:R-:W-:-:S05]  /*0d00*/  IADD3 R16, P0, PT, R6, R5, RZ ;  /* 0x0000000506107210 */ /* 0x000fca0007f1e0ff */
[----:B------:R-:W-:-:S05]  /*0d10*/  IMAD.X R17, R7, 0x1, R15, P0 ;  /* 0x0000000107117824 */ /* 0x000fca00000e060f */
[----:B------:R-:W-:Y:S01]  /*0d20*/  ISETP.NE.U32.AND P0, PT, R17, RZ, PT ;  /* 0x000000ff1100720c */ /* 0x000fe20003f05070 */
[----:B--2---:R0:W-:-:S12]  /*0d30*/  STG.E.128 desc[UR6][R18.64], R8 ;  /* 0x0000000812007986 */ /* 0x0041d8000c101d06 */
[----:B------:R-:W-:Y:S05]  /*0d40*/  @P0 BRA `(.L_x_18) ;  /* 0x00000000005c0947 */ /* 0x000fea0003800000 */
[----:B0-----:R-:W0:Y:S01]  /*0d50*/  I2F.U32.RP R10, UR5 ;  /* 0x00000005000a7d06 */ /* 0x001e220008209000 */
[----:B------:R-:W-:Y:S02]  /*0d60*/  HFMA2 R8, -RZ, RZ, 0, 0 ;  /* 0x00000000ff087431 */ /* 0x000fe400000001ff */
[----:B------:R-:W-:Y:S01]  /*0d70*/  IMAD R19, RZ, RZ, -UR5 ;  /* 0x80000005ff137e24 */ /* 0x000fe2000f8e02ff */
[----:B------:R-:W-:-:S04]  /*0d80*/  ISETP.NE.U32.AND P2, PT, RZ, UR5, PT ;  /* 0x00000005ff007c0c */ /* 0x000fc8000bf45070 */
[----:B0-----:R-:W0:Y:S02]  /*0d90*/  MUFU.RCP R10, R10 ;  /* 0x0000000a000a7308 */ /* 0x001e240000001000 */
[----:B0-----:R-:W-:-:S06]  /*0da0*/  VIADD R11, R10, 0xffffffe ;  /* 0x0ffffffe0a0b7836 */ /* 0x001fcc0000000000 */
[----:B------:R0:W1:Y:S02]  /*0db0*/  F2I.FTZ.U32.TRUNC.NTZ R9, R11 ;  /* 0x0000000b00097305 */ /* 0x000064000021f000 */
[----:B0-----:R-:W-:Y:S02]  /*0dc0*/  IMAD.MOV.U32 R11, RZ, RZ, RZ ;  /* 0x000000ffff0b7224 */ /* 0x001fe400078e00ff */
[----:B-1----:R-:W-:-:S04]  /*0dd0*/  IMAD R19, R19, R9, RZ ;  /* 0x0000000913137224 */ /* 0x002fc800078e02ff */
[----:B------:R-:W-:-:S06]  /*0de0*/  IMAD.HI.U32 R19, R9, R19, R8 ;  /* 0x0000001309137227 */ /* 0x000fcc00078e0008 */
[----:B------:R-:W-:-:S04]  /*0df0*/  IMAD.HI.U32 R8, R19, R16, RZ ;  /* 0x0000001013087227 */ /* 0x000fc800078e00ff */
[----:B------:R-:W-:-:S04]  /*0e00*/  IMAD.MOV R9, RZ, RZ, -R8 ;  /* 0x000000ffff097224 */ /* 0x000fc800078e0a08 */
[----:B------:R-:W-:-:S05]  /*0e10*/  IMAD R9, R9, UR5, R16 ;  /* 0x0000000509097c24 */ /* 0x000fca000f8e0210 */
[----:B------:R-:W-:-:S13]  /*0e20*/  ISETP.GE.U32.AND P0, PT, R9, UR5, PT ;  /* 0x0000000509007c0c */ /* 0x000fda000bf06070 */
[----:B------:R-:W-:Y:S02]  /*0e30*/  @P0 VIADD R9, R9, -UR5 ;  /* 0x8000000509090c36 */ /* 0x000fe40008000000 */
[----:B------:R-:W-:-:S03]  /*0e40*/  @P0 VIADD R8, R8, 0x1 ;  /* 0x0000000108080836 */ /* 0x000fc60000000000 */
[----:B------:R-:W-:-:S13]  /*0e50*/  ISETP.GE.U32.AND P1, PT, R9, UR5, PT ;  /* 0x0000000509007c0c */ /* 0x000fda000bf26070 */
[----:B------:R-:W-:Y:S02]  /*0e60*/  @P1 IADD3 R8, PT, PT, R8, 0x1, RZ ;  /* 0x0000000108081810 */ /* 0x000fe40007ffe0ff */
[----:B------:R-:W-:-:S05]  /*0e70*/  @!P2 LOP3.LUT R8, RZ, UR5, RZ, 0x33, !PT ;  /* 0x00000005ff08ac12 */ /* 0x000fca000f8e33ff */
[----:B------:R-:W-:-:S04]  /*0e80*/  IMAD.MOV R9, RZ, RZ, -R8 ;  /* 0x000000ffff097224 */ /* 0x000fc800078e0a08 */
[----:B------:R-:W-:Y:S02]  /*0e90*/  IMAD R10, R9, UR5, R16 ;  /* 0x00000005090a7c24 */ /* 0x000fe4000f8e0210 */
[----:B------:R-:W-:Y:S01]  /*0ea0*/  IMAD.MOV.U32 R9, RZ, RZ, RZ ;  /* 0x000000ffff097224 */ /* 0x000fe200078e00ff */
[----:B------:R-:W-:Y:S06]  /*0eb0*/  BRA `(.L_x_19) ;  /* 0x00000000002c7947 */ /* 0x000fec0003800000 */
.L_x_18:
[----:B0-----:R-:W-:Y:S01]  /*0ec0*/  MOV R18, R16 ;  /* 0x0000001000127202 */ /* 0x001fe20000000f00 */
[----:B------:R-:W-:Y:S01]  /*0ed0*/  IMAD.MOV.U32 R21, RZ, RZ, R17 ;  /* 0x000000ffff157224 */ /* 0x000fe200078e0011 */
[----:B------:R-:W-:Y:S01]  /*0ee0*/  MOV R10, 0xf20 ;  /* 0x00000f20000a7802 */ /* 0x000fe20000000f00 */
[----:B------:R-:W-:Y:S02]  /*0ef0*/  IMAD.U32 R8, RZ, RZ, UR5 ;  /* 0x00000005ff087e24 */ /* 0x000fe4000f8e00ff */
[----:B------:R-:W-:-:S07]  /*0f00*/  IMAD.MOV.U32 R9, RZ, RZ, RZ ;  /* 0x000000ffff097224 */ /* 0x000fce00078e00ff */
[----:B------:R-:W-:Y:S05]  /*0f10*/  CALL.REL.NOINC `($__internal_1_$__cuda_sm20_div_u64) ;  /* 0x00000008006c7944 */ /* 0x000fea0003c00000 */
[----:B------:R-:W-:-:S04]  /*0f20*/  IADD3 R11, P0, PT, RZ, -R8, RZ ;  /* 0x80000008ff0b7210 */ /* 0x000fc80007f1e0ff */
[----:B------:R-:W-:Y:S01]  /*0f30*/  IADD3.X R18, PT, PT, RZ, ~R9, RZ, P0, !PT ;  /* 0x80000009ff127210 */ /* 0x000fe200007fe4ff */
[----:B------:R-:W-:-:S04]  /*0f40*/  IMAD.WIDE.U32 R10, R11, UR5, R16 ;  /* 0x000000050b0a7c25 */ /* 0x000fc8000f8e0010 */
[----:B------:R-:W-:-:S04]  /*0f50*/  IMAD R19, R18, UR5, RZ ;  /* 0x0000000512137c24 */ /* 0x000fc8000f8e02ff */
[----:B------:R-:W-:-:S07]  /*0f60*/  IMAD.IADD R11, R19, 0x1, R11 ;  /* 0x00000001130b7824 */ /* 0x000fce00078e020b */
.L_x_19:
[----:B------:R-:W-:Y:S05]  /*0f70*/  BSYNC.RECONVERGENT B0 ;  /* 0x0000000000007941 */ /* 0x000fea0003800200 */
.L_x_17:
        /* <DEDUP_REMOVED lines=13> */
[C---:B------:R-:W-:Y:S01]  /*1050*/  LEA R20, P0, R6.reuse, R0, 0x4 ;  /* 0x0000000006147211 */ /* 0x040fe200078020ff */
[----:B------:R-:W-:Y:S03]  /*1060*/  BSSY.RECONVERGENT B0, `(.L_x_20) ;  /* 0x0000029000007945 */ /* 0x000fe60003800200 */
[C---:B------:R-:W-:Y:S02]  /*1070*/  LEA.HI.X R21, R6.reuse, R3, R7, 0x4, P0 ;  /* 0x0000000306157211 */ /* 0x040fe400000f2407 */
[----:B------:R-:W-:-:S04]  /*1080*/  LEA R24, P0, R6, R5, 0x1 ;  /* 0x0000000506187211 */ /* 0x000fc800078008ff */
[----:B------:R-:W-:-:S04]  /*1090*/  IADD3.X R25, PT, PT, R15, R2, RZ, P0, !PT ;  /* 0x000000020f197210 */ /* 0x000fc800007fe4ff */
[----:B------:R-:W-:Y:S01]  /*10a0*/  ISETP.NE.U32.AND P0, PT, R25, RZ, PT ;  /* 0x000000ff1900720c */ /* 0x000fe20003f05070 */
[----:B--2---:R0:W-:-:S12]  /*10b0*/  STG.E.128 desc[UR6][R20.64], R8 ;  /* 0x0000000814007986 */ /* 0x0041d8000c101d06 */
[----:B------:R-:W-:Y:S05]  /*10c0*/  @P0 BRA `(.L_x_21) ;  /* 0x00000000005c0947 */ /* 0x000fea0003800000 */
[----:B0-----:R-:W0:Y:S01]  /*10d0*/  I2F.U32.RP R10, UR5 ;  /* 0x00000005000a7d06 */ /* 0x001e220008209000 */
[----:B------:R-:W-:Y:S01]  /*10e0*/  IMAD R19, RZ, RZ, -UR5 ;  /* 0x80000005ff137e24 */ /* 0x000fe2000f8e02ff */
[----:B------:R-:W-:Y:S01]  /*10f0*/  ISETP.NE.U32.AND P2, PT, RZ, UR5, PT ;  /* 0x00000005ff007c0c */ /* 0x000fe2000bf45070 */
[----:B------:R-:W-:-:S05]  /*1100*/  IMAD.MOV.U32 R8, RZ, RZ, RZ ;  /* 0x000000ffff087224 */ /* 0x000fca00078e00ff */
[----:B0-----:R-:W0:Y:S02]  /*1110*/  MUFU.RCP R10, R10 ;  /* 0x0000000a000a7308 */ /* 0x001e240000001000 */
[----:B0-----:R-:W-:-:S06]  /*1120*/  VIADD R11, R10, 0xffffffe ;  /* 0x0ffffffe0a0b7836 */ /* 0x001fcc0000000000 */
[----:B------:R0:W1:Y:S02]  /*1130*/  F2I.FTZ.U32.TRUNC.NTZ R9, R11 ;  /* 0x0000000b00097305 */ /* 0x000064000021f000 */
[----:B0-----:R-:W-:Y:S02]  /*1140*/  IMAD.MOV.U32 R11, RZ, RZ, RZ ;  /* 0x000000ffff0b7224 */ /* 0x001fe400078e00ff */
[----:B-1----:R-:W-:-:S04]  /*1150*/  IMAD R19, R19, R9, RZ ;  /* 0x0000000913137224 */ /* 0x002fc800078e02ff */
[----:B------:R-:W-:-:S06]  /*1160*/  IMAD.HI.U32 R19, R9, R19, R8 ;  /* 0x0000001309137227 */ /* 0x000fcc00078e0008 */
[----:B------:R-:W-:-:S05]  /*1170*/  IMAD.HI.U32 R8, R19, R24, RZ ;  /* 0x0000001813087227 */ /* 0x000fca00078e00ff */
[----:B------:R-:W-:-:S05]  /*1180*/  IADD3 R9, PT, PT, -R8, RZ, RZ ;  /* 0x000000ff08097210 */ /* 0x000fca0007ffe1ff */
[----:B------:R-:W-:-:S05]  /*1190*/  IMAD R9, R9, UR5, R24 ;  /* 0x0000000509097c24 */ /* 0x000fca000f8e0218 */
[----:B------:R-:W-:-:S13]  /*11a0*/  ISETP.GE.U32.AND P0, PT, R9, UR5, PT ;  /* 0x0000000509007c0c */ /* 0x000fda000bf06070 */
[----:B------:R-:W-:Y:S02]  /*11b0*/  @P0 VIADD R9, R9, -UR5 ;  /* 0x8000000509090c36 */ /* 0x000fe40008000000 */
[----:B------:R-:W-:-:S03]  /*11c0*/  @P0 VIADD R8, R8, 0x1 ;  /* 0x0000000108080836 */ /* 0x000fc60000000000 */
[----:B------:R-:W-:-:S13]  /*11d0*/  ISETP.GE.U32.AND P1, PT, R9, UR5, PT ;  /* 0x0000000509007c0c */ /* 0x000fda000bf26070 */
[----:B------:R-:W-:Y:S01]  /*11e0*/  @P1 VIADD R8, R8, 0x1 ;  /* 0x0000000108081836 */ /* 0x000fe20000000000 */
[----:B------:R-:W-:-:S04]  /*11f0*/  @!P2 LOP3.LUT R8, RZ, UR5, RZ, 0x33, !PT ;  /* 0x00000005ff08ac12 */ /* 0x000fc8000f8e33ff */
[----:B------:R-:W-:-:S05]  /*1200*/  IADD3 R9, PT, PT, -R8, RZ, RZ ;  /* 0x000000ff08097210 */ /* 0x000fca0007ffe1ff */
[----:B------:R-:W-:Y:S02]  /*1210*/  IMAD R24, R9, UR5, R24 ;  /* 0x0000000509187c24 */ /* 0x000fe4000f8e0218 */
[----:B------:R-:W-:Y:S01]  /*1220*/  IMAD.MOV.U32 R9, RZ, RZ, RZ ;  /* 0x000000ffff097224 */ /* 0x000fe200078e00ff */
[----:B------:R-:W-:Y:S06]  /*1230*/  BRA `(.L_x_22) ;  /* 0x00000000002c7947 */ /* 0x000fec0003800000 */
.L_x_21:
[----:B------:R-:W-:Y:S01]  /*1240*/  IMAD.MOV.U32 R18, RZ, RZ, R24 ;  /* 0x000000ffff127224 */ /* 0x000fe200078e0018 */
[----:B0-----:R-:W-:Y:S01]  /*1250*/  MOV R21, R25 ;  /* 0x0000001900157202 */ /* 0x001fe20000000f00 */
[----:B------:R-:W-:Y:S01]  /*1260*/  IMAD.U32 R8, RZ, RZ, UR5 ;  /* 0x00000005ff087e24 */ /* 0x000fe2000f8e00ff */
[----:B------:R-:W-:Y:S01]  /*1270*/  MOV R10, 0x12a0 ;  /* 0x000012a0000a7802 */ /* 0x000fe20000000f00 */
[----:B------:R-:W-:-:S07]  /*1280*/  IMAD.MOV.U32 R9, RZ, RZ, RZ ;  /* 0x000000ffff097224 */ /* 0x000fce00078e00ff */
[----:B------:R-:W-:Y:S05]  /*1290*/  CALL.REL.NOINC `($__internal_1_$__cuda_sm20_div_u64) ;  /* 0x00000004008c7944 */ /* 0x000fea0003c00000 */
[----:B------:R-:W-:-:S05]  /*12a0*/  IADD3 R11, P0, PT, RZ, -R8, RZ ;  /* 0x80000008ff0b7210 */ /* 0x000fca0007f1e0ff */
[----:B------:R-:W-:Y:S02]  /*12b0*/  IMAD.X R10, RZ, RZ, ~R9, P0 ;  /* 0x000000ffff0a7224 */ /* 0x000fe400000e0e09 */
[----:B------:R-:W-:-:S04]  /*12c0*/  IMAD.WIDE.U32 R24, R11, UR5, R24 ;  /* 0x000000050b187c25 */ /* 0x000fc8000f8e0018 */
[----:B------:R-:W-:-:S05]  /*12d0*/  IMAD R11, R10, UR5, RZ ;  /* 0x000000050a0b7c24 */ /* 0x000fca000f8e02ff */
[----:B------:R-:W-:-:S07]  /*12e0*/  IADD3 R11, PT, PT, R11, R25, RZ ;  /* 0x000000190b0b7210 */ /* 0x000fce0007ffe0ff */
.L_x_22:
[----:B------:R-:W-:Y:S05]  /*12f0*/  BSYNC.RECONVERGENT B0 ;  /* 0x0000000000007941 */ /* 0x000fea0003800200 */
.L_x_20:
[C---:B------:R-:W-:Y:S01]  /*1300*/  IMAD.SHL.U32 R18, R8.reuse, 0x4, RZ ;  /* 0x0000000408127824 */ /* 0x040fe200078e00ff */
[----:B------:R-:W-:-:S04]  /*1310*/  SHF.L.U64.HI R8, R8, 0x2, R9 ;  /* 0x0000000208087819 */ /* 0x000fc80000010209 */
[----:B------:R-:W-:Y:S02]  /*1320*/  LOP3.LUT R18, R18, 0xfffffffc, RZ, 0xc0, !PT ;  /* 0xfffffffc12127812 */ /* 0x000fe400078ec0ff */
[----:B------:R-:W-:Y:S02]  /*1330*/  LOP3.LUT R8, R8, 0x3, RZ, 0xc0, !PT ;  /* 0x0000000308087812 */ /* 0x000fe400078ec0ff */
[----:B------:R-:W-:-:S04]  /*1340*/  IADD3 R18, P0, PT, R18, UR14, RZ ;  /* 0x0000000e12127c10 */ /* 0x000fc8000ff1e0ff */
[----:B------:R-:W-:-:S05]  /*1350*/  IADD3.X R19, PT, PT, R8, UR15, RZ, P0, !PT ;  /* 0x0000000f08137c10 */ /* 0x000fca00087fe4ff */
[----:B------:R-:W2:Y:S01]  /*1360*/  LDG.E.CONSTANT R9, desc[UR6][R18.64] ;  /* 0x0000000612097981 */ /* 0x000ea2000c1e9900 */
[----:B------:R-:W-:Y:S01]  /*1370*/  IMAD.MOV.U32 R25, RZ, RZ, R11 ;  /* 0x000000ffff197224 */ /* 0x000fe200078e000b */
[----:B------:R-:W-:Y:S01]  /*1380*/  UMOV UR4, URZ ;  /* 0x000000ff00047c82 */ /* 0x000fe20008000000 */
[----:B--2---:R-:W-:-:S04]  /*1390*/  IMAD.WIDE.U32 R8, R9, UR5, R24 ;  /* 0x0000000509087c25 */ /* 0x004fc8000f8e0018 */
[----:B------:R-:W-:Y:S01]  /*13a0*/  VIADD R9, R9, UR4 ;  /* 0x0000000409097c36 */ /* 0x000fe20008000000 */
[----:B------:R-:W-:-:S04]  /*13b0*/  LEA R10, P0, R8, UR12, 0x4 ;  /* 0x0000000c080a7c11 */ /* 0x000fc8000f8020ff */
[----:B------:R-:W-:-:S06]  /*13c0*/  LEA.HI.X R11, R8, UR13, R9, 0x4, P0 ;  /* 0x0000000d080b7c11 */ /* 0x000fcc00080f2409 */
[----:B------:R-:W2:Y:S01]  /*13d0*/  LDG.E.128.CONSTANT R8, desc[UR6][R10.64] ;  /* 0x000000060a087981 */ /* 0x000ea2000c1e9d00 */
[C---:B------:R-:W-:Y:S01]  /*13e0*/  LEA R20, P0, R6.reuse, R0, 0x5 ;  /* 0x0000000006147211 */ /* 0x040fe200078028ff */
[----:B------:R-:W-:Y:S01]  /*13f0*/  IMAD.MOV.U32 R24, RZ, RZ, R5 ;  /* 0x000000ffff187224 */ /* 0x000fe200078e0005 */
[----:B------:R-:W-:Y:S01]  /*1400*/  BSSY.RECONVERGENT B0, `(.L_x_23) ;  /* 0x000002d000007945 */ /* 0x000fe20003800200 */
[----:B------:R-:W-:Y:S01]  /*1410*/  IMAD.MOV.U32 R25, RZ, RZ, R15 ;  /* 0x000000ffff197224 */ /* 0x000fe200078e000f */
[----:B------:R-:W-:Y:S01]  /*1420*/  IADD3.X R21, PT, PT, R3, R14, RZ, P0, !PT ;  /* 0x0000000e03157210 */ /* 0x000fe200007fe4ff */
[----:B------:R-:W-:Y:S02]  /*1430*/  IMAD R5, R7, 0x3, RZ ;  /* 0x0000000307057824 */ /* 0x000fe400078e02ff */
[----:B------:R-:W-:-:S04]  /*1440*/  IMAD.WIDE.U32 R24, R6, 0x3, R24 ;  /* 0x0000000306187825 */ /* 0x000fc800078e0018 */
[----:B------:R-:W-:-:S05]  /*1450*/  IMAD.IADD R5, R25, 0x1, R5 ;  /* 0x0000000119057824 */ /* 0x000fca00078e0205 */
[----:B------:R-:W-:Y:S01]  /*1460*/  ISETP.NE.U32.AND P0, PT, R5, RZ, PT ;  /* 0x000000ff0500720c */ /* 0x000fe20003f05070 */
[----:B--2---:R0:W-:-:S12]  /*1470*/  STG.E.128 desc[UR6][R20.64], R8 ;  /* 0x0000000814007986 */ /* 0x0041d8000c101d06 */
[----:B------:R-:W-:Y:S05]  /*1480*/  @P0 BRA `(.L_x_24) ;  /* 0x00000000005c0947 */ /* 0x000fea0003800000 */
[----:B0-----:R-:W0:Y:S01]  /*1490*/  I2F.U32.RP R10, UR5 ;  /* 0x00000005000a7d06 */ /* 0x001e220008209000 */
[----:B------:R-:W-:Y:S01]  /*14a0*/  IMAD R5, RZ, RZ, -UR5 ;  /* 0x80000005ff057e24 */ /* 0x000fe2000f8e02ff */
[----:B------:R-:W-:Y:S01]  /*14b0*/  ISETP.NE.U32.AND P2, PT, RZ, UR5, PT ;  /* 0x00000005ff007c0c */ /* 0x000fe2000bf45070 */
[----:B------:R-:W-:Y:S02]  /*14c0*/  IMAD.MOV.U32 R8, RZ, RZ, RZ ;  /* 0x000000ffff087224 */ /* 0x000fe400078e00ff */
[----:B------:R-:W-:-:S03]  /*14d0*/  IMAD.MOV.U32 R11, RZ, RZ, RZ ;  /* 0x000000ffff0b7224 */ /* 0x000fc600078e00ff */
[----:B0-----:R-:W0:Y:S02]  /*14e0*/  MUFU.RCP R10, R10 ;  /* 0x0000000a000a7308 */ /* 0x001e240000001000 */
[----:B0-----:R-:W-:-:S06]  /*14f0*/  IADD3 R9, PT, PT, R10, 0xffffffe, RZ ;  /* 0x0ffffffe0a097810 */ /* 0x001fcc0007ffe0ff */
[----:B------:R-:W0:Y:S02]  /*1500*/  F2I.FTZ.U32.TRUNC.NTZ R9, R9 ;  /* 0x0000000900097305 */ /* 0x000e24000021f000 */
[----:B0-----:R-:W-:-:S04]  /*1510*/  IMAD R5, R5, R9, RZ ;  /* 0x0000000905057224 */ /* 0x001fc800078e02ff */
[----:B------:R-:W-:-:S04]  /*1520*/  IMAD.HI.U32 R5, R9, R5, R8 ;  /* 0x0000000509057227 */ /* 0x000fc800078e0008 */
[----:B------:R-:W-:Y:S02]  /*1530*/  HFMA2 R9, -RZ, RZ, 0, 0 ;  /* 0x00000000ff097431 */ /* 0x000fe400000001ff */
[----:B------:R-:W-:-:S05]  /*1540*/  IMAD.HI.U32 R8, R5, R24, RZ ;  /* 0x0000001805087227 */ /* 0x000fca00078e00ff */
[----:B------:R-:W-:-:S05]  /*1550*/  IADD3 R5, PT, PT, -R8, RZ, RZ ;  /* 0x000000ff08057210 */ /* 0x000fca0007ffe1ff */
        /* <DEDUP_REMOVED lines=8> */
[----:B------:R-:W-:Y:S01]  /*15e0*/  IMAD R10, R5, UR5, R24 ;  /* 0x00000005050a7c24 */ /* 0x000fe2000f8e0218 */
[----:B------:R-:W-:Y:S06]  /*15f0*/  BRA `(.L_x_25) ;  /* 0x0000000000347947 */ /* 0x000fec0003800000 */
.L_x_24:
[----:B------:R-:W-:Y:S01]  /*1600*/  IMAD.MOV.U32 R18, RZ, RZ, R24 ;  /* 0x000000ffff127224 */ /* 0x000fe200078e0018 */
[----:B0-----:R-:W-:Y:S01]  /*1610*/  MOV R8, UR5 ;  /* 0x0000000500087c02 */ /* 0x001fe20008000f00 */
[----:B------:R-:W-:Y:S01]  /*1620*/  IMAD.MOV.U32 R21, RZ, RZ, R5 ;  /* 0x000000ffff157224 */ /* 0x000fe200078e0005 */
        /* <DEDUP_REMOVED lines=10> */
.L_x_25:
[----:B------:R-:W-:Y:S05]  /*16d0*/  BSYNC.RECONVERGENT B0 ;  /* 0x0000000000007941 */ /* 0x000fea0003800200 */
.L_x_23:
[C---:B------:R-:W-:Y:S02]  /*16e0*/  SHF.L.U32 R18, R8.reuse, 0x2, RZ ;  /* 0x0000000208127819 */ /* 0x040fe400000006ff */
[----:B------:R-:W-:Y:S02]  /*16f0*/  SHF.L.U64.HI R5, R8, 0x2, R9 ;  /* 0x0000000208057819 */ /* 0x000fe40000010209 */
[----:B------:R-:W-:Y:S02]  /*1700*/  LOP3.LUT R18, R18, 0xfffffffc, RZ, 0xc0, !PT ;  /* 0xfffffffc12127812 */ /* 0x000fe400078ec0ff */
[----:B------:R-:W-:Y:S02]  /*1710*/  LOP3.LUT R5, R5, 0x3, RZ, 0xc0, !PT ;  /* 0x0000000305057812 */ /* 0x000fe400078ec0ff */
[----:B------:R-:W-:-:S04]  /*1720*/  IADD3 R18, P0, PT, R18, UR14, RZ ;  /* 0x0000000e12127c10 */ /* 0x000fc8000ff1e0ff */
[----:B------:R-:W-:-:S06]  /*1730*/  IADD3.X R19, PT, PT, R5, UR15, RZ, P0, !PT ;  /* 0x0000000f05137c10 */ /* 0x000fcc00087fe4ff */
[----:B------:R-:W2:Y:S01]  /*1740*/  LDG.E.CONSTANT R19, desc[UR6][R18.64] ;  /* 0x0000000612137981 */ /* 0x000ea2000c1e9900 */
[----:B------:R-:W-:Y:S01]  /*1750*/  IMAD.MOV.U32 R8, RZ, RZ, R10 ;  /* 0x000000ffff087224 */ /* 0x000fe200078e000a */
[----:B------:R-:W-:Y:S01]  /*1760*/  UMOV UR4, URZ ;  /* 0x000000ff00047c82 */ /* 0x000fe20008000000 */
[----:B------:R-:W-:Y:S02]  /*1770*/  IMAD.MOV.U32 R9, RZ, RZ, R11 ;  /* 0x000000ffff097224 */ /* 0x000fe400078e000b */
[----:B--2---:R-:W-:-:S05]  /*1780*/  IMAD.WIDE.U32 R8, R19, UR5, R8 ;  /* 0x0000000513087c25 */ /* 0x004fca000f8e0008 */
[----:B------:R-:W-:Y:S02]  /*1790*/  IADD3 R5, PT, PT, R9, UR4, RZ ;  /* 0x0000000409057c10 */ /* 0x000fe4000fffe0ff */
[----:B------:R-:W-:-:S04]  /*17a0*/  LEA R10, P0, R8, UR12, 0x4 ;  /* 0x0000000c080a7c11 */ /* 0x000fc8000f8020ff */
[----:B------:R-:W-:-:S06]  /*17b0*/  LEA.HI.X R11, R8, UR13, R5, 0x4, P0 ;  /* 0x0000000d080b7c11 */ /* 0x000fcc00080f2405 */
[----:B------:R-:W2:Y:S01]  /*17c0*/  LDG.E.128.CONSTANT R8, desc[UR6][R10.64] ;  /* 0x000000060a087981 */ /* 0x000ea2000c1e9d00 */
[----:B------:R-:W-:Y:S02]  /*17d0*/  IMAD.MOV.U32 R18, RZ, RZ, R0 ;  /* 0x000000ffff127224 */ /* 0x000fe400078e0000 */
[----:B------:R-:W-:Y:S02]  /*17e0*/  IMAD.MOV.U32 R19, RZ, RZ, R3 ;  /* 0x000000ffff137224 */ /* 0x000fe400078e0003 */
[----:B------:R-:W-:Y:S02]  /*17f0*/  IMAD R5, R7, 0x30, RZ ;  /* 0x0000003007057824 */ /* 0x000fe400078e02ff */
[----:B------:R-:W-:-:S05]  /*1800*/  IMAD.WIDE.U32 R20, R6, 0x30, R18 ;  /* 0x0000003006147825 */ /* 0x000fca00078e0012 */
[----:B------:R-:W-:Y:S02]  /*1810*/  IADD3 R21, PT, PT, R21, R5, RZ ;  /* 0x0000000515157210 */ /* 0x000fe40007ffe0ff */
[----:B------:R-:W-:-:S04]  /*1820*/  IADD3 R5, P0, P1, R6, R16, R6 ;  /* 0x0000001006057210 */ /* 0x000fc8000791e006 */
[----:B------:R-:W-:Y:S02]  /*1830*/  IADD3.X R15, PT, PT, R7, R17, R7, P0, P1 ;  /* 0x00000011070f7210 */ /* 0x000fe400007e2407 */
[C---:B------:R-:W-:Y:S02]  /*1840*/  IADD3 R5, P0, PT, R6.reuse, R5, RZ ;  /* 0x0000000506057210 */ /* 0x040fe40007f1e0ff */
[----:B------:R-:W-:-:S03]  /*1850*/  LEA R0, P1, R6, R0, 0x6 ;  /* 0x0000000006007211 */ /* 0x000fc600078230ff */
[----:B------:R-:W-:Y:S01]  /*1860*/  IMAD.X R15, R7, 0x1, R15, P0 ;  /* 0x00000001070f7824 */ /* 0x000fe200000e060f */
[----:B------:R-:W-:Y:S01]  /*1870*/  ISETP.GE.U32.AND P0, PT, R5, R12, PT ;  /* 0x0000000c0500720c */ /* 0x000fe20003f06070 */
[----:B------:R-:W-:-:S03]  /*1880*/  IMAD.X R3, R3, 0x1, R4, P1 ;  /* 0x0000000103037824 */ /* 0x000fc600008e0604 */
[----:B------:R-:W-:Y:S01]  /*1890*/  ISETP.GE.U32.AND.EX P0, PT, R15, R13, PT, P0 ;  /* 0x0000000d0f00720c */ /* 0x000fe20003f06100 */
[----:B--2---:R1:W-:-:S12]  /*18a0*/  STG.E.128 desc[UR6][R20.64], R8 ;  /* 0x0000000814007986 */ /* 0x0043d8000c101d06 */
[----:B------:R-:W-:Y:S05]  /*18b0*/  @!P0 BRA `(.L_x_26) ;  /* 0xfffffff000288947 */ /* 0x000fea000383ffff */
[----:B------:R-:W-:Y:S05]  /*18c0*/  EXIT ;  /* 0x000000000000794d */ /* 0x000fea0003800000 */
        .weak           $__internal_1_$__cuda_sm20_div_u64
        .type           $__internal_1_$__cuda_sm20_div_u64,@function
        .size           $__internal_1_$__cuda_sm20_div_u64,(.L_x_34 - $__internal_1_$__cuda_sm20_div_u64)
$__internal_1_$__cuda_sm20_div_u64:
[----:B------:R-:W0:Y:S08]  /*18d0*/  I2F.U64.RP R11, R8 ;  /* 0x00000008000b7312 */ /* 0x000e300000309000 */
[----:B0-----:R-:W0:Y:S02]  /*18e0*/  MUFU.RCP R22, R11 ;  /* 0x0000000b00167308 */ /* 0x001e240000001000 */
[----:B0-----:R-:W-:-:S06]  /*18f0*/  IADD3 R22, PT, PT, R22, 0x1ffffffe, RZ ;  /* 0x1ffffffe16167810 */ /* 0x001fcc0007ffe0ff */
[----:B------:R-:W0:Y:S02]  /*1900*/  F2I.U64.TRUNC R22, R22 ;  /* 0x0000001600167311 */ /* 0x000e24000020d800 */
[----:B0-----:R-:W-:-:S04]  /*1910*/  IMAD.WIDE.U32 R26, R22, R8, RZ ;  /* 0x00000008161a7225 */ /* 0x001fc800078e00ff */
[C---:B------:R-:W-:Y:S01]  /*1920*/  IMAD R19, R22.reuse, R9, R27 ;  /* 0x0000000916137224 */ /* 0x040fe200078e021b */
[----:B------:R-:W-:Y:S01]  /*1930*/  IADD3 R20, P0, PT, RZ, -R26, RZ ;  /* 0x8000001aff147210 */ /* 0x000fe20007f1e0ff */
[----:B------:R-:W-:Y:S02]  /*1940*/  IMAD.MOV.U32 R27, RZ, RZ, R22 ;  /* 0x000000ffff1b7224 */ /* 0x000fe400078e0016 */
[----:B------:R-:W-:Y:S02]  /*1950*/  IMAD R19, R23, R8, R19 ;  /* 0x0000000817137224 */ /* 0x000fe400078e0213 */
        /* <DEDUP_REMOVED lines=8> */
[----:B------:R-:W-:-:S03]  /*19e0*/  IMAD.WIDE.U32 R28, R27, R8, RZ ;  /* 0x000000081b1c7225 */ /* 0x000fc600078e00ff */
[----:B------:R-:W-:Y:S01]  /*19f0*/  IADD3.X R11, PT, PT, RZ, RZ, R11, P2, P1 ;  /* 0x000000ffff0b7210 */ /* 0x000fe200017e240b */
[----:B------:R-:W-:Y:S01]  /*1a00*/  IMAD R22, R27, R9, R29 ;  /* 0x000000091b167224 */ /* 0x000fe200078e021d */
[----:B------:R-:W-:-:S03]  /*1a10*/  IADD3 R20, P0, PT, RZ, -R28, RZ ;  /* 0x8000001cff147210 */ /* 0x000fc60007f1e0ff */
[----:B------:R-:W-:Y:S02]  /*1a20*/  IMAD R22, R11, R8, R22 ;  /* 0x000000080b167224 */ /* 0x000fe400078e0216 */
[----:B------:R-:W-:-:S04]  /*1a30*/  IMAD.HI.U32 R26, R27, R20, RZ ;  /* 0x000000141b1a7227 */ /* 0x000fc800078e00ff */
[----:B------:R-:W-:-:S04]  /*1a40*/  IMAD.X R22, RZ, RZ, ~R22, P0 ;  /* 0x000000ffff167224 */ /* 0x000fc800000e0e16 */
[----:B------:R-:W-:-:S04]  /*1a50*/  IMAD.WIDE.U32 R26, P0, R27, R22, R26 ;  /* 0x000000161b1a7225 */ /* 0x000fc8000780001a */
[----:B------:R-:W-:-:S04]  /*1a60*/  IMAD.HI.U32 R19, P1, R11, R20, R26 ;  /* 0x000000140b137227 */ /* 0x000fc8000782001a */
[----:B------:R-:W-:Y:S02]  /*1a70*/  HFMA2 R27, -RZ, RZ, 0, 0 ;  /* 0x00000000ff1b7431 */ /* 0x000fe400000001ff */
[CC--:B------:R-:W-:Y:S02]  /*1a80*/  IMAD R20, R11.reuse, R22.reuse, RZ ;  /* 0x000000160b147224 */ /* 0x0c0fe400078e02ff */
[----:B------:R-:W-:-:S03]  /*1a90*/  IMAD.HI.U32 R22, R11, R22, RZ ;  /* 0x000000160b167227 */ /* 0x000fc600078e00ff */
[----:B------:R-:W-:Y:S01]  /*1aa0*/  IADD3 R19, P2, PT, R20, R19, RZ ;  /* 0x0000001314137210 */ /* 0x000fe20007f5e0ff */
[----:B------:R-:W-:-:S04]  /*1ab0*/  IMAD.X R22, R22, 0x1, R11, P0 ;  /* 0x0000000116167824 */ /* 0x000fc800000e060b */
[----:B------:R-:W-:Y:S01]  /*1ac0*/  IMAD.HI.U32 R26, R19, R18, RZ ;  /* 0x00000012131a7227 */ /* 0x000fe200078e00ff */
[----:B------:R-:W-:-:S03]  /*1ad0*/  IADD3.X R22, PT, PT, RZ, RZ, R22, P2, P1 ;  /* 0x000000ffff167210 */ /* 0x000fc600017e2416 */
[----:B------:R-:W-:-:S04]  /*1ae0*/  IMAD.WIDE.U32 R26, R19, R21, R26 ;  /* 0x00000015131a7225 */ /* 0x000fc800078e001a */
[C---:B------:R-:W-:Y:S02]  /*1af0*/  IMAD R11, R22.reuse, R21, RZ ;  /* 0x00000015160b7224 */ /* 0x040fe400078e02ff */
[----:B------:R-:W-:-:S04]  /*1b00*/  IMAD.HI.U32 R20, P0, R22, R18, R26 ;  /* 0x0000001216147227 */ /* 0x000fc8000780001a */
[----:B------:R-:W-:Y:S01]  /*1b10*/  IMAD.HI.U32 R19, R22, R21, RZ ;  /* 0x0000001516137227 */ /* 0x000fe200078e00ff */
[----:B------:R-:W-:-:S03]  /*1b20*/  IADD3 R11, P1, PT, R11, R20, RZ ;  /* 0x000000140b0b7210 */ /* 0x000fc60007f3e0ff */
[----:B------:R-:W-:Y:S02]  /*1b30*/  IMAD.X R19, RZ, RZ, R19, P0 ;  /* 0x000000ffff137224 */ /* 0x000fe400000e0613 */
[----:B------:R-:W-:-:S04]  /*1b40*/  IMAD.WIDE.U32 R22, R11, R8, RZ ;  /* 0x000000080b167225 */ /* 0x000fc800078e00ff */
[----:B------:R-:W-:Y:S02]  /*1b50*/  IMAD.X R19, RZ, RZ, R19, P1 ;  /* 0x000000ffff137224 */ /* 0x000fe400008e0613 */
[----:B------:R-:W-:Y:S01]  /*1b60*/  IMAD R20, R11, R9, R23 ;  /* 0x000000090b147224 */ /* 0x000fe200078e0217 */
[----:B------:R-:W-:-:S03]  /*1b70*/  IADD3 R23, P1, PT, -R22, R18, RZ ;  /* 0x0000001216177210 */ /* 0x000fc60007f3e1ff */
[-C--:B------:R-:W-:Y:S01]  /*1b80*/  IMAD R18, R19, R8.reuse, R20 ;  /* 0x0000000813127224 */ /* 0x080fe200078e0214 */
[----:B------:R-:W-:Y:S02]  /*1b90*/  ISETP.GE.U32.AND P0, PT, R23, R8, PT ;  /* 0x000000081700720c */ /* 0x000fe40003f06070 */
[----:B------:R-:W-:Y:S02]  /*1ba0*/  IADD3 R20, P2, PT, R11, 0x1, RZ ;  /* 0x000000010b147810 */ /* 0x000fe40007f5e0ff */
[----:B------:R-:W-:Y:S02]  /*1bb0*/  IADD3.X R18, PT, PT, ~R18, R21, RZ, P1, !PT ;  /* 0x0000001512127210 */ /* 0x000fe40000ffe5ff */
[----:B------:R-:W-:Y:S02]  /*1bc0*/  IADD3 R22, P1, PT, -R8, R23, RZ ;  /* 0x0000001708167210 */ /* 0x000fe40007f3e1ff */
[----:B------:R-:W-:-:S03]  /*1bd0*/  ISETP.GE.U32.AND.EX P0, PT, R18, R9, PT, P0 ;  /* 0x000000091200720c */ /* 0x000fc60003f06100 */
[----:B------:R-:W-:Y:S01]  /*1be0*/  IMAD.X R21, R18, 0x1, ~R9, P1 ;  /* 0x0000000112157824 */ /* 0x000fe200008e0e09 */
[----:B------:R-:W-:Y:S01]  /*1bf0*/  SEL R23, R22, R23, P0 ;  /* 0x0000001716177207 */ /* 0x000fe20000000000 */
[----:B------:R-:W-:Y:S01]  /*1c00*/  IMAD.X R22, RZ, RZ, R19, P2 ;  /* 0x000000ffff167224 */ /* 0x000fe200010e0613 */
[----:B------:R-:W-:Y:S02]  /*1c10*/  SEL R20, R20, R11, P0 ;  /* 0x0000000b14147207 */ /* 0x000fe40000000000 */
[----:B------:R-:W-:Y:S02]  /*1c20*/  SEL R18, R21, R18, P0 ;  /* 0x0000001215127207 */ /* 0x000fe40000000000 */
[----:B------:R-:W-:Y:S02]  /*1c30*/  SEL R22, R22, R19, P0 ;  /* 0x0000001316167207 */ /* 0x000fe40000000000 */
[----:B------:R-:W-:Y:S02]  /*1c40*/  ISETP.GE.U32.AND P0, PT, R23, R8, PT ;  /* 0x000000081700720c */ /* 0x000fe40003f06070 */
[----:B------:R-:W-:-:S02]  /*1c50*/  IADD3 R11, P2, PT, R20, 0x1, RZ ;  /* 0x00000001140b7810 */ /* 0x000fc40007f5e0ff */
[----:B------:R-:W-:Y:S02]  /*1c60*/  ISETP.NE.U32.AND P1, PT, R8, RZ, PT ;  /* 0x000000ff0800720c */ /* 0x000fe40003f25070 */
[----:B------:R-:W-:Y:S02]  /*1c70*/  ISETP.GE.U32.AND.EX P0, PT, R18, R9, PT, P0 ;  /* 0x000000091200720c */ /* 0x000fe40003f06100 */
[----:B------:R-:W-:Y:S02]  /*1c80*/  ISETP.NE.AND.EX P1, PT, R9, RZ, PT, P1 ;  /* 0x000000ff0900720c */ /* 0x000fe40003f25310 */
[----:B------:R-:W-:Y:S02]  /*1c90*/  SEL R11, R11, R20, P0 ;  /* 0x000000140b0b7207 */ /* 0x000fe40000000000 */
[-C--:B------:R-:W-:Y:S02]  /*1ca0*/  IADD3.X R19, PT, PT, RZ, R22.reuse, RZ, P2, !PT ;  /* 0x00000016ff137210 */ /* 0x080fe400017fe4ff */
[----:B------:R-:W-:Y:S01]  /*1cb0*/  SEL R8, R11, 0xffffffff, P1 ;  /* 0xffffffff0b087807 */ /* 0x000fe20000800000 */
[----:B------:R-:W-:Y:S01]  /*1cc0*/  IMAD.MOV.U32 R11, RZ, RZ, 0x0 ;  /* 0x00000000ff0b7424 */ /* 0x000fe200078e00ff */
[----:B------:R-:W-:-:S04]  /*1cd0*/  SEL R19, R19, R22, P0 ;  /* 0x0000001613137207 */ /* 0x000fc80000000000 */
[----:B------:R-:W-:Y:S01]  /*1ce0*/  SEL R9, R19, 0xffffffff, P1 ;  /* 0xffffffff13097807 */ /* 0x000fe20000800000 */
[----:B------:R-:W-:Y:S06]  /*1cf0*/  RET.REL.NODEC R10 `(_Z23index_select_kernel_vecIfLi4EEvPKT_PKjPS0_jjj) ;  /* 0xffffffe00ac07950 */ /* 0x000fec0003c3ffff */
.L_x_27:
        /* <DEDUP_REMOVED lines=16> */
.L_x_34:


//--------------------- .text._Z26index_select_kernel_scalarI6__halfEvPKT_PKjPS1_jjj --------------------------
	.section	.text._Z26index_select_kernel_scalarI6__halfEvPKT_PKjPS1_jjj,"ax",@progbits
	.align	128
        .global         _Z26index_select_kernel_scalarI6__halfEvPKT_PKjPS1_jjj
        .type           _Z26index_select_kernel_scalarI6__halfEvPKT_PKjPS1_jjj,@function
        .size           _Z26index_select_kernel_scalarI6__halfEvPKT_PKjPS1_jjj,(.L_x_35 - _Z26index_select_kernel_scalarI6__halfEvPKT_PKjPS1_jjj)
        .other          _Z26index_select_kernel_scalarI6__halfEvPKT_PKjPS1_jjj,@"STO_CUDA_ENTRY STV_DEFAULT"
_Z26index_select_kernel_scalarI6__halfEvPKT_PKjPS1_jjj:
.text._Z26index_select_kernel_scalarI6__halfEvPKT_PKjPS1_jjj:
        /* <DEDUP_REMOVED lines=19> */
.L_x_31:
        /* <DEDUP_REMOVED lines=27> */
.L_x_29:
[----:B------:R-:W-:-:S07]  /*02e0*/  MOV R4, 0x300 ;  /* 0x0000030000047802 */ /* 0x000fce0000000f00 */
[----:B-1234-:R-:W-:Y:S05]  /*02f0*/  CALL.REL.NOINC `($__internal_2_$__cuda_sm20_div_u64) ;  /* 0x00000000008c7944 */ /* 0x01efea0003c00000 */
        /* <DEDUP_REMOVED lines=10> */
.L_x_30:
[----:B-1-34-:R-:W-:Y:S05]  /*03a0*/  BSYNC.RECONVERGENT B0 ;  /* 0x0000000000007941 */ /* 0x01afea0003800200 */
.L_x_28:
        /* <DEDUP_REMOVED lines=14> */
[----:B------:R-:W2:Y:S01]  /*0490*/  LDG.E.U16.CONSTANT R11, desc[UR8][R10.64] ;  /* 0x000000080a0b7981 */ /* 0x000ea2000c1e9500 */
[----:B------:R-:W-:-:S04]  /*04a0*/  LEA R6, P0, R0, UR10, 0x1 ;  /* 0x0000000a00067c11 */ /* 0x000fc8000f8008ff */
[----:B------:R-:W-:Y:S02]  /*04b0*/  LEA.HI.X R7, R0, UR11, R5, 0x1, P0 ;  /* 0x0000000b00077c11 */ /* 0x000fe400080f0c05 */
[----:B------:R-:W-:-:S04]  /*04c0*/  IADD3 R0, P0, PT, R2, R0, RZ ;  /* 0x0000000002007210 */ /* 0x000fc80007f1e0ff */
[----:B------:R-:W-:Y:S02]  /*04d0*/  IADD3.X R5, PT, PT, R3, R5, RZ, P0, !PT ;  /* 0x0000000503057210 */ /* 0x000fe400007fe4ff */
[----:B------:R-:W-:-:S04]  /*04e0*/  ISETP.GE.U32.AND P0, PT, R0, UR6, PT ;  /* 0x0000000600007c0c */ /* 0x000fc8000bf06070 */
[----:B------:R-:W-:Y:S01]  /*04f0*/  ISETP.GE.U32.AND.EX P0, PT, R5, UR7, PT, P0 ;  /* 0x0000000705007c0c */ /* 0x000fe2000bf06100 */
[----:B--2---:R0:W-:-:S12]  /*0500*/  STG.E.U16 desc[UR8][R6.64], R11 ;  /* 0x0000000b06007986 */ /* 0x0041d8000c101508 */
[----:B------:R-:W-:Y:S05]  /*0510*/  @!P0 BRA `(.L_x_31) ;  /* 0xfffffffc00048947 */ /* 0x000fea000383ffff */
[----:B------:R-:W-:Y:S05]  /*0520*/  EXIT ;  /* 0x000000000000794d */ /* 0x000fea0003800000 */
        .weak           $__internal_2_$__cuda_sm20_div_u64
        .type           $__internal_2_$__cuda_sm20_div_u64,@function
        .size           $__internal_2_$__cuda_sm20_div_u64,(.L_x_35 - $__internal_2_$__cuda_sm20_div_u64)
$__internal_2_$__cuda_sm20_div_u64:
        /* <DEDUP_REMOVED lines=66> */
[----:B------:R-:W-:Y:S06]  /*0950*/  RET.REL.NODEC R6 `(_Z26index_select_kernel_scalarI6__halfEvPKT_PKjPS1_jjj) ;  /* 0xfffffff406a87950 */ /* 0x000fec0003c3ffff */
.L_x_32:
        /* <DEDUP_REMOVED lines=10> */
.L_x_35:


//--------------------- .nv.shared.reserved.0     --------------------------
	.section	.nv.shared.reserved.0,"aw",@nobits
	.weak		__nv_reservedSMEM_offset_0_alias
	.size		__nv_reservedSMEM_offset_0_alias, 0, 64
	.other		__nv_reservedSMEM_offset_0_alias,@"STO_CUDA_RESERVED_SHARED STV_DEFAULT"
__nv_reservedSMEM_offset_0_alias:
	.zero		0
	.zero		64


//--------------------- .nv.constant0._Z26index_select_kernel_scalarIfEvPKT_PKjPS0_jjj --------------------------
	.section	.nv.constant0._Z26index_select_kernel_scalarIfEvPKT_PKjPS0_jjj,"a",@progbits
	.sectionflags	@""
	.align	4
.nv.constant0._Z26index_select_kernel_scalarIfEvPKT_PKjPS0_jjj:
	.zero		932


//--------------------- .nv.constant0._Z23index_select_kernel_vecIfLi4EEvPKT_PKjPS0_jjj --------------------------
	.section	.nv.constant0._Z23index_select_kernel_vecIfLi4EEvPKT_PKjPS0_jjj,"a",@progbits
	.sectionflags	@""
	.align	4
.nv.constant0._Z23index_select_kernel_vecIfLi4EEvPKT_PKjPS0_jjj:
	.zero		932


//--------------------- .nv.constant0._Z26index_select_kernel_scalarI6__halfEvPKT_PKjPS1_jjj --------------------------
	.section	.nv.constant0._Z26index_select_kernel_scalarI6__halfEvPKT_PKjPS1_jjj,"a",@progbits
	.sectionflags	@""
	.align	4
.nv.constant0._Z26index_select_kernel_scalarI6__halfEvPKT_PKjPS1_jjj:
	.zero		932


//--------------------- SYMBOLS --------------------------

	.type		.nv.reservedSmem.offset0,@object
	.size		.nv.reservedSmem.offset0,0x4
